// auto-generated by cutlass_sweep.gemm — config: {"arch": "sm_90", "cluster_m": 2, "cluster_n": 2, "dtype": "int8", "stages": 4, "tile_k": 32, "tile_m": 128, "tile_n": 256}
#include "cutlass/cutlass.h"
#include "cutlass/gemm/collective/collective_builder.hpp"
#include "cutlass/gemm/device/gemm_universal_adapter.h"
#include "cutlass/gemm/kernel/gemm_universal.hpp"
#include "cutlass/epilogue/collective/collective_builder.hpp"

using ElemA = int8_t;
using ElemB = int8_t;
using ElemCD = int8_t;
using Acc  = int32_t;
using TileShape    = cute::Shape<cute::_128, cute::_256, cute::_32>;
using ClusterShape = cute::Shape<cute::_2, cute::_2, cute::_1>;

using CollectiveEpilogue = typename cutlass::epilogue::collective::CollectiveBuilder<
    cutlass::arch::Sm90, cutlass::arch::OpClassTensorOp,
    TileShape, ClusterShape,
    cutlass::epilogue::collective::EpilogueTileAuto,
    Acc, Acc,
    ElemCD, cutlass::layout::RowMajor, 128 / cutlass::sizeof_bits<ElemCD>::value,
    ElemCD, cutlass::layout::RowMajor, 128 / cutlass::sizeof_bits<ElemCD>::value,
    cutlass::epilogue::collective::EpilogueScheduleAuto
  >::CollectiveOp;

using CollectiveMainloop = typename cutlass::gemm::collective::CollectiveBuilder<
    cutlass::arch::Sm90, cutlass::arch::OpClassTensorOp,
    ElemA, cutlass::layout::RowMajor, 128 / cutlass::sizeof_bits<ElemA>::value,
    ElemB, cutlass::layout::ColumnMajor, 128 / cutlass::sizeof_bits<ElemB>::value,
    Acc,
    TileShape, ClusterShape,
    cutlass::gemm::collective::StageCount<4>,
    cutlass::gemm::collective::KernelScheduleAuto
  >::CollectiveOp;

using GemmKernel = cutlass::gemm::kernel::GemmUniversal<
    cute::Shape<int,int,int,int>,
    CollectiveMainloop,
    CollectiveEpilogue
>;
using Gemm = cutlass::gemm::device::GemmUniversalAdapter<GemmKernel>;

// Force the device kernel symbol into the cubin without needing a host main.
auto* _anchor = &cutlass::device_kernel<GemmKernel>;


// ===== COMPILED SASS (sm_90a) =====

	.target	sm_90a

	.elftype	@"ET_EXEC"


//--------------------- .note.nv.tkinfo           --------------------------
	.section	.note.nv.tkinfo,"",@"SHT_NOTE"
	.sectionflags	@"SHF_NOTE_NV_TKINFO"
	.tkinfo
        /*0018*/ 	.word	0x00000002
        /*0030*/ 	.string	""
        /*0030*/ 	.string	"ptxas"
        /*0030*/ 	.string	"Cuda compilation tools, release 13.0, V13.0.88"
        /*0030*/ 	.string	"Build cuda_13.0.r13.0/compiler.36424714_0"
        /*0030*/ 	.string	"-arch sm_90a -m 64 "



//--------------------- .note.nv.cuinfo           --------------------------
	.section	.note.nv.cuinfo,"",@"SHT_NOTE"
	.sectionflags	@"SHF_NOTE_NV_CUINFO"
        /*0018*/ 	.short	0x0002
        /*001a*/ 	.short	0x005a
        /*001c*/ 	.short	0x0082
	.zero		2


//--------------------- .nv.info                  --------------------------
	.section	.nv.info,"",@"SHT_CUDA_INFO"
	.align	4


	//----- nvinfo : EIATTR_REGCOUNT
	.align		4
        /*0000*/ 	.byte	0x04, 0x2f
        /*0002*/ 	.short	(.L_15 - .L_14)
	.align		4
.L_14:
        /*0004*/ 	.word	index@(_ZN7cutlass13device_kernelINS_4gemm6kernel13GemmUniversalIN4cute5tupleIJiiiiEEENS1_10collective13CollectiveMmaINS1_34MainloopSm90TmaGmmaWarpSpecializedILi4ENS5_IJNS4_1CILi2EEESB_NSA_ILi1EEEEEENS1_35KernelTmaWarpSpecializedCooperativeEEENS5_IJNSA_ILi128EEENSA_ILi256EEENSA_ILi32EEEEEEaNS5_IJlSC_lEEEaSK_NS4_8TiledMMAINS4_8MMA_AtomIJNS4_4SM904GMMA27MMA_64x256x32_S32S8S8_SS_TNEEEENS4_6LayoutINS5_IJSB_SC_SC_EEENS5_IJSC_NSA_ILi0EEEST_EEEEENS5_IJNS4_10UnderscoreESW_SW_EEEEENS4_23SM90_TMA_LOAD_MULTICASTENS4_14ComposedLayoutINS4_7SwizzleILi1ELi4ELi3EEENS4_18smem_ptr_flag_bitsILi8EEENSR_INS5_IJNSA_ILi8EEESI_EEENS5_IJSI_SC_EEEEEEEvNS4_8identityESZ_S19_vS1A_EENS_8epilogue10collective6detail29Sm90TmaWarpSpecializedAdapterINS1D_15DefaultEpilogueIaSK_SK_NS1C_6thread17LinearCombinationIaLi1EiiLNS1H_9ScaleType4KindE0ELNS_15FloatRoundStyleE2EaEENS1_15EpilogueDefaultEEEEEvvEEEEvNT_6ParamsE)
        /*0008*/ 	.word	0x000000a8


	//----- nvinfo : EIATTR_FRAME_SIZE
	.align		4
.L_15:
        /*000c*/ 	.byte	0x04, 0x11
        /*000e*/ 	.short	(.L_17 - .L_16)
	.align		4
.L_16:
        /*0010*/ 	.word	index@(_ZN7cutlass13device_kernelINS_4gemm6kernel13GemmUniversalIN4cute5tupleIJiiiiEEENS1_10collective13CollectiveMmaINS1_34MainloopSm90TmaGmmaWarpSpecializedILi4ENS5_IJNS4_1CILi2EEESB_NSA_ILi1EEEEEENS1_35KernelTmaWarpSpecializedCooperativeEEENS5_IJNSA_ILi128EEENSA_ILi256EEENSA_ILi32EEEEEEaNS5_IJlSC_lEEEaSK_NS4_8TiledMMAINS4_8MMA_AtomIJNS4_4SM904GMMA27MMA_64x256x32_S32S8S8_SS_TNEEEENS4_6LayoutINS5_IJSB_SC_SC_EEENS5_IJSC_NSA_ILi0EEEST_EEEEENS5_IJNS4_10UnderscoreESW_SW_EEEEENS4_23SM90_TMA_LOAD_MULTICASTENS4_14ComposedLayoutINS4_7SwizzleILi1ELi4ELi3EEENS4_18smem_ptr_flag_bitsILi8EEENSR_INS5_IJNSA_ILi8EEESI_EEENS5_IJSI_SC_EEEEEEEvNS4_8identityESZ_S19_vS1A_EENS_8epilogue10collective6detail29Sm90TmaWarpSpecializedAdapterINS1D_15DefaultEpilogueIaSK_SK_NS1C_6thread17LinearCombinationIaLi1EiiLNS1H_9ScaleType4KindE0ELNS_15FloatRoundStyleE2EaEENS1_15EpilogueDefaultEEEEEvvEEEEvNT_6ParamsE)
        /*0014*/ 	.word	0x00000000


	//----- nvinfo : EIATTR_MIN_STACK_SIZE
	.align		4
.L_17:
        /*0018*/ 	.byte	0x04, 0x12
        /*001a*/ 	.short	(.L_19 - .L_18)
	.align		4
.L_18:
        /*001c*/ 	.word	index@(_ZN7cutlass13device_kernelINS_4gemm6kernel13GemmUniversalIN4cute5tupleIJiiiiEEENS1_10collective13CollectiveMmaINS1_34MainloopSm90TmaGmmaWarpSpecializedILi4ENS5_IJNS4_1CILi2EEESB_NSA_ILi1EEEEEENS1_35KernelTmaWarpSpecializedCooperativeEEENS5_IJNSA_ILi128EEENSA_ILi256EEENSA_ILi32EEEEEEaNS5_IJlSC_lEEEaSK_NS4_8TiledMMAINS4_8MMA_AtomIJNS4_4SM904GMMA27MMA_64x256x32_S32S8S8_SS_TNEEEENS4_6LayoutINS5_IJSB_SC_SC_EEENS5_IJSC_NSA_ILi0EEEST_EEEEENS5_IJNS4_10UnderscoreESW_SW_EEEEENS4_23SM90_TMA_LOAD_MULTICASTENS4_14ComposedLayoutINS4_7SwizzleILi1ELi4ELi3EEENS4_18smem_ptr_flag_bitsILi8EEENSR_INS5_IJNSA_ILi8EEESI_EEENS5_IJSI_SC_EEEEEEEvNS4_8identityESZ_S19_vS1A_EENS_8epilogue10collective6detail29Sm90TmaWarpSpecializedAdapterINS1D_15DefaultEpilogueIaSK_SK_NS1C_6thread17LinearCombinationIaLi1EiiLNS1H_9ScaleType4KindE0ELNS_15FloatRoundStyleE2EaEENS1_15EpilogueDefaultEEEEEvvEEEEvNT_6ParamsE)
        /*0020*/ 	.word	0x00000000
.L_19:


//--------------------- .nv.compat                --------------------------
	.section	.nv.compat,"",@"SHT_CUDA_COMPAT_INFO"
	.align	4
        /*0000*/ 	.byte	0x02, 0x09, 0x01, 0x00, 0x02, 0x02, 0x04, 0x00, 0x02, 0x05, 0x05, 0x00, 0x03, 0x07, 0x01, 0x01
        /*0010*/ 	.byte	0x02, 0x03, 0x01, 0x00, 0x02, 0x06, 0x01, 0x00, 0x04, 0x0b, 0x08, 0x00, 0x00, 0x00, 0x00, 0x00
        /*0020*/ 	.byte	0x00, 0x00, 0x00, 0x00


//--------------------- .nv.info._ZN7cutlass13device_kernelINS_4gemm6kernel13GemmUniversalIN4cute5tupleIJiiiiEEENS1_10collective13CollectiveMmaINS1_34MainloopSm90TmaGmmaWarpSpecializedILi4ENS5_IJNS4_1CILi2EEESB_NSA_ILi1EEEEEENS1_35KernelTmaWarpSpecializedCooperativeEEENS5_IJNSA_ILi128EEENSA_ILi256EEENSA_ILi32EEEEEEaNS5_IJlSC_lEEEaSK_NS4_8TiledMMAINS4_8MMA_AtomIJNS4_4SM904GMMA27MMA_64x256x32_S32S8S8_SS_TNEEEENS4_6LayoutINS5_IJSB_SC_SC_EEENS5_IJSC_NSA_ILi0EEEST_EEEEENS5_IJNS4_10UnderscoreESW_SW_EEEEENS4_23SM90_TMA_LOAD_MULTICASTENS4_14ComposedLayoutINS4_7SwizzleILi1ELi4ELi3EEENS4_18smem_ptr_flag_bitsILi8EEENSR_INS5_IJNSA_ILi8EEESI_EEENS5_IJSI_SC_EEEEEEEvNS4_8identityESZ_S19_vS1A_EENS_8epilogue10collective6detail29Sm90TmaWarpSpecializedAdapterINS1D_15DefaultEpilogueIaSK_SK_NS1C_6thread17LinearCombinationIaLi1EiiLNS1H_9ScaleType4KindE0ELNS_15FloatRoundStyleE2EaEENS1_15EpilogueDefaultEEEEEvvEEEEvNT_6ParamsE --------------------------
	.section	.nv.info._ZN7cutlass13device_kernelINS_4gemm6kernel13GemmUniversalIN4cute5tupleIJiiiiEEENS1_10collective13CollectiveMmaINS1_34MainloopSm90TmaGmmaWarpSpecializedILi4ENS5_IJNS4_1CILi2EEESB_NSA_ILi1EEEEEENS1_35KernelTmaWarpSpecializedCooperativeEEENS5_IJNSA_ILi128EEENSA_ILi256EEENSA_ILi32EEEEEEaNS5_IJlSC_lEEEaSK_NS4_8TiledMMAINS4_8MMA_AtomIJNS4_4SM904GMMA27MMA_64x256x32_S32S8S8_SS_TNEEEENS4_6LayoutINS5_IJSB_SC_SC_EEENS5_IJSC_NSA_ILi0EEEST_EEEEENS5_IJNS4_10UnderscoreESW_SW_EEEEENS4_23SM90_TMA_LOAD_MULTICASTENS4_14ComposedLayoutINS4_7SwizzleILi1ELi4ELi3EEENS4_18smem_ptr_flag_bitsILi8EEENSR_INS5_IJNSA_ILi8EEESI_EEENS5_IJSI_SC_EEEEEEEvNS4_8identityESZ_S19_vS1A_EENS_8epilogue10collective6detail29Sm90TmaWarpSpecializedAdapterINS1D_15DefaultEpilogueIaSK_SK_NS1C_6thread17LinearCombinationIaLi1EiiLNS1H_9ScaleType4KindE0ELNS_15FloatRoundStyleE2EaEENS1_15EpilogueDefaultEEEEEvvEEEEvNT_6ParamsE,"",@"SHT_CUDA_INFO"
	.sectionflags	@""
	.align	4


	//----- nvinfo : EIATTR_CUDA_API_VERSION
	.align		4
        /*0000*/ 	.byte	0x04, 0x37
        /*0002*/ 	.short	(.L_21 - .L_20)
.L_20:
        /*0004*/ 	.word	0x00000082


	//----- nvinfo : EIATTR_KPARAM_INFO
	.align		4
.L_21:
        /*0008*/ 	.byte	0x04, 0x17
        /*000a*/ 	.short	(.L_23 - .L_22)
.L_22:
        /*000c*/ 	.word	0x00000000
        /*0010*/ 	.short	0x0000
        /*0012*/ 	.short	0x0070
        /*0014*/ 	.byte	0x00, 0xf0, 0x01, 0x10


	//----- nvinfo : EIATTR_SPARSE_MMA_MASK
	.align		4
.L_23:
        /*0018*/ 	.byte	0x03, 0x50
        /*001a*/ 	.short	0x0000


	//----- nvinfo : EIATTR_MAXREG_COUNT
	.align		4
        /*001c*/ 	.byte	0x03, 0x1b
        /*001e*/ 	.short	0x00a8


	//----- nvinfo : EIATTR_NUM_BARRIERS
	.align		4
        /*0020*/ 	.byte	0x02, 0x4c
        /*0022*/ 	.byte	0x01
	.zero		1


	//----- nvinfo : EIATTR_EXTERNS
	.align		4
        /*0024*/ 	.byte	0x04, 0x0f
        /*0026*/ 	.short	(.L_25 - .L_24)


	//   ....[0]....
	.align		4
.L_24:
        /*0028*/ 	.word	index@(__assertfail)


	//----- nvinfo : EIATTR_MERCURY_ISA_VERSION
	.align		4
.L_25:
        /*002c*/ 	.byte	0x03, 0x5f
        /*002e*/ 	.short	0x0101


	//----- nvinfo : EIATTR_INT_WARP_WIDE_INSTR_OFFSETS
	.align		4
        /*0030*/ 	.byte	0x04, 0x31
        /*0032*/ 	.short	(.L_27 - .L_26)


	//   ....[0]....
.L_26:
        /*0034*/ 	.word	0x00000480


	//   ....[1]....
        /*0038*/ 	.word	0x000004b0


	//   ....[2]....
        /*003c*/ 	.word	0x00000670


	//   ....[3]....
        /*0040*/ 	.word	0x000019f0


	//----- nvinfo : EIATTR_COOP_GROUP_MASK_REGIDS
	.align		4
.L_27:
        /*0044*/ 	.byte	0x04, 0x29
        /*0046*/ 	.short	(.L_29 - .L_28)


	//   ....[0]....
.L_28:
        /*0048*/ 	.word	0xffffffff


	//   ....[1]....
        /*004c*/ 	.word	0xffffffff


	//   ....[2]....
        /*0050*/ 	.word	0xffffffff


	//   ....[3]....
        /*0054*/ 	.word	0xffffffff


	//   ....[4]....
        /*0058*/ 	.word	0xffffffff


	//   ....[5]....
        /*005c*/ 	.word	0xffffffff


	//----- nvinfo : EIATTR_COOP_GROUP_INSTR_OFFSETS
	.align		4
.L_29:
        /*0060*/ 	.byte	0x04, 0x28
        /*0062*/ 	.short	(.L_31 - .L_30)


	//   ....[0]....
.L_30:
        /*0064*/ 	.word	0x00000060


	//   ....[1]....
        /*0068*/ 	.word	0x00000070


	//   ....[2]....
        /*006c*/ 	.word	0x00000130


	//   ....[3]....
        /*0070*/ 	.word	0x000002d0


	//   ....[4]....
        /*0074*/ 	.word	0x000007f0


	//   ....[5]....
        /*0078*/ 	.word	0x00001230


	//----- nvinfo : EIATTR_REG_RECONFIG
	.align		4
.L_31:
        /*007c*/ 	.byte	0x01, 0x54
	.zero		2


	//----- nvinfo : EIATTR_SYSCALL_OFFSETS
	.align		4
        /*0080*/ 	.byte	0x04, 0x46
        /*0082*/ 	.short	(.L_33 - .L_32)


	//   ....[0]....
.L_32:
        /*0084*/ 	.word	0x000013f0


	//----- nvinfo : EIATTR_MBARRIER_INSTR_OFFSETS
	.align		4
.L_33:
        /*0088*/ 	.byte	0x04, 0x39
        /*008a*/ 	.short	(.L_35 - .L_34)


	//   ....[0]....
.L_34:
        /*008c*/ 	.word	0x00000230
        /*0090*/ 	.word	0x000000ff
        /*0094*/ 	.word	0x00000000
        /*0098*/ 	.short	0x0100
        /*009a*/ 	.byte	0x08
	.zero		1


	//   ....[1]....
        /*009c*/ 	.word	0x00000240
        /*00a0*/ 	.word	0x000000ff
        /*00a4*/ 	.word	0x00000020
        /*00a8*/ 	.short	0x0100
        /*00aa*/ 	.byte	0x08
	.zero		1


	//   ....[2]....
        /*00ac*/ 	.word	0x00000250
        /*00b0*/ 	.word	0x000000ff
        /*00b4*/ 	.word	0x00000008
        /*00b8*/ 	.short	0x0100
        /*00ba*/ 	.byte	0x08
	.zero		1


	//   ....[3]....
        /*00bc*/ 	.word	0x00000260
        /*00c0*/ 	.word	0x000000ff
        /*00c4*/ 	.word	0x00000028
        /*00c8*/ 	.short	0x0100
        /*00ca*/ 	.byte	0x08
	.zero		1


	//   ....[4]....
        /*00cc*/ 	.word	0x00000270
        /*00d0*/ 	.word	0x000000ff
        /*00d4*/ 	.word	0x00000010
        /*00d8*/ 	.short	0x0100
        /*00da*/ 	.byte	0x08
	.zero		1


	//   ....[5]....
        /*00dc*/ 	.word	0x00000280
        /*00e0*/ 	.word	0x000000ff
        /*00e4*/ 	.word	0x00000030
        /*00e8*/ 	.short	0x0100
        /*00ea*/ 	.byte	0x08
	.zero		1


	//   ....[6]....
        /*00ec*/ 	.word	0x00000290
        /*00f0*/ 	.word	0x000000ff
        /*00f4*/ 	.word	0x00000018
        /*00f8*/ 	.short	0x0100
        /*00fa*/ 	.byte	0x08
	.zero		1


	//   ....[7]....
        /*00fc*/ 	.word	0x000002a0
        /*0100*/ 	.word	0x000000ff
        /*0104*/ 	.word	0x00000038
        /*0108*/ 	.short	0x0100
        /*010a*/ 	.byte	0x08
	.zero		1


	//   ....[8]....
        /*010c*/ 	.word	0x000006f0
        /*0110*/ 	.word	0x000000ff
        /*0114*/ 	.word	0x00000050
        /*0118*/ 	.short	0x0100
        /*011a*/ 	.byte	0x06
	.zero		1


	//   ....[9]....
        /*011c*/ 	.word	0x00000780
        /*0120*/ 	.word	0x000000ff
        /*0124*/ 	.word	0x00000058
        /*0128*/ 	.short	0x0100
        /*012a*/ 	.byte	0x06
	.zero		1


	//   ....[10]....
        /*012c*/ 	.word	0x000014c0
        /*0130*/ 	.word	0x00000003
        /*0134*/ 	.word	0x00000000
        /*0138*/ 	.short	0x010a
        /*013a*/ 	.byte	0x3f
	.zero		1


	//   ....[11]....
        /*013c*/ 	.word	0x00001500
        /*0140*/ 	.word	0x00000003
        /*0144*/ 	.word	0x00000000
        /*0148*/ 	.short	0x010a
        /*014a*/ 	.byte	0x3f
	.zero		1


	//   ....[12]....
        /*014c*/ 	.word	0x00001760
        /*0150*/ 	.word	0x00000005
        /*0154*/ 	.word	0x00000000
        /*0158*/ 	.short	0x010a
        /*015a*/ 	.byte	0x3f
	.zero		1


	//   ....[13]....
        /*015c*/ 	.word	0x000017a0
        /*0160*/ 	.word	0x00000005
        /*0164*/ 	.word	0x00000000
        /*0168*/ 	.short	0x010a
        /*016a*/ 	.byte	0x3f
	.zero		1


	//   ....[14]....
        /*016c*/ 	.word	0x00001890
        /*0170*/ 	.word	0x00000005
        /*0174*/ 	.word	0x00000000
        /*0178*/ 	.short	0x0101
        /*017a*/ 	.byte	0x3f
	.zero		1


	//   ....[15]....
        /*017c*/ 	.word	0x00001a70
        /*0180*/ 	.word	0x00000003
        /*0184*/ 	.word	0x00000000
        /*0188*/ 	.short	0x0101
        /*018a*/ 	.byte	0x3f
	.zero		1


	//   ....[16]....
        /*018c*/ 	.word	0x00009080
        /*0190*/ 	.word	0x00000016
        /*0194*/ 	.word	0x00000020
        /*0198*/ 	.short	0x010a
        /*019a*/ 	.byte	0x3f
	.zero		1


	//   ....[17]....
        /*019c*/ 	.word	0x00009430
        /*01a0*/ 	.word	0x00000004
        /*01a4*/ 	.word	0x00000058
        /*01a8*/ 	.short	0x0101
        /*01aa*/ 	.byte	0x3f
	.zero		1


	//   ....[18]....
        /*01ac*/ 	.word	0x00009b40
        /*01b0*/ 	.word	0x00000005
        /*01b4*/ 	.word	0x00000000
        /*01b8*/ 	.short	0x010a
        /*01ba*/ 	.byte	0x3f
	.zero		1


	//   ....[19]....
        /*01bc*/ 	.word	0x00009bc0
        /*01c0*/ 	.word	0x00000007
        /*01c4*/ 	.word	0x00000000
        /*01c8*/ 	.short	0x010a
        /*01ca*/ 	.byte	0x3f
	.zero		1


	//   ....[20]....
        /*01cc*/ 	.word	0x00009c50
        /*01d0*/ 	.word	0x00000006
        /*01d4*/ 	.word	0x00000000
        /*01d8*/ 	.short	0x010a
        /*01da*/ 	.byte	0x3f
	.zero		1


	//   ....[21]....
        /*01dc*/ 	.word	0x00009ce0
        /*01e0*/ 	.word	0x00000003
        /*01e4*/ 	.word	0x00000000
        /*01e8*/ 	.short	0x010a
        /*01ea*/ 	.byte	0x3f
	.zero		1


	//   ....[22]....
        /*01ec*/ 	.word	0x00009d40
        /*01f0*/ 	.word	0x00000003
        /*01f4*/ 	.word	0x00000000
        /*01f8*/ 	.short	0x010a
        /*01fa*/ 	.byte	0x3f
	.zero		1


	//   ....[23]....
        /*01fc*/ 	.word	0x00009d90
        /*0200*/ 	.word	0x00000005
        /*0204*/ 	.word	0x00000000
        /*0208*/ 	.short	0x010a
        /*020a*/ 	.byte	0x3f
	.zero		1


	//   ....[24]....
        /*020c*/ 	.word	0x00009e60
        /*0210*/ 	.word	0x00000016
        /*0214*/ 	.word	0x00000020
        /*0218*/ 	.short	0x010a
        /*021a*/ 	.byte	0x3f
	.zero		1


	//   ....[25]....
        /*021c*/ 	.word	0x00009f30
        /*0220*/ 	.word	0x00000005
        /*0224*/ 	.word	0x00000000
        /*0228*/ 	.short	0x010a
        /*022a*/ 	.byte	0x3f
	.zero		1


	//   ....[26]....
        /*022c*/ 	.word	0x00009f80
        /*0230*/ 	.word	0x00000007
        /*0234*/ 	.word	0x00000000
        /*0238*/ 	.short	0x010a
        /*023a*/ 	.byte	0x3f
	.zero		1


	//   ....[27]....
        /*023c*/ 	.word	0x00009fd0
        /*0240*/ 	.word	0x00000006
        /*0244*/ 	.word	0x00000000
        /*0248*/ 	.short	0x010a
        /*024a*/ 	.byte	0x3f
	.zero		1


	//----- nvinfo : EIATTR_NUM_MBARRIERS
	.align		4
.L_35:
        /*024c*/ 	.byte	0x03, 0x38
        /*024e*/ 	.short	0x000a


	//----- nvinfo : EIATTR_EXIT_INSTR_OFFSETS
	.align		4
        /*0250*/ 	.byte	0x04, 0x1c
        /*0252*/ 	.short	(.L_37 - .L_36)


	//   ....[0]....
.L_36:
        /*0254*/ 	.word	0x00000950


	//   ....[1]....
        /*0258*/ 	.word	0x00001170


	//   ....[2]....
        /*025c*/ 	.word	0x00008690


	//   ....[3]....
        /*0260*/ 	.word	0x00008bf0


	//   ....[4]....
        /*0264*/ 	.word	0x00009d30


	//----- nvinfo : EIATTR_MAX_THREADS
	.align		4
.L_37:
        /*0268*/ 	.byte	0x04, 0x05
        /*026a*/ 	.short	(.L_39 - .L_38)
.L_38:
        /*026c*/ 	.word	0x00000180
        /*0270*/ 	.word	0x00000001
        /*0274*/ 	.word	0x00000001


	//----- nvinfo : EIATTR_CRS_STACK_SIZE
	.align		4
.L_39:
        /*0278*/ 	.byte	0x04, 0x1e
        /*027a*/ 	.short	(.L_41 - .L_40)
.L_40:
        /*027c*/ 	.word	0x00000000


	//----- nvinfo : EIATTR_CBANK_PARAM_SIZE
	.align		4
.L_41:
        /*0280*/ 	.byte	0x03, 0x19
        /*0282*/ 	.short	0x0470


	//----- nvinfo : EIATTR_PARAM_CBANK
	.align		4
        /*0284*/ 	.byte	0x04, 0x0a
        /*0286*/ 	.short	(.L_43 - .L_42)
	.align		4
.L_42:
        /*0288*/ 	.word	index@(.nv.constant0._ZN7cutlass13device_kernelINS_4gemm6kernel13GemmUniversalIN4cute5tupleIJiiiiEEENS1_10collective13CollectiveMmaINS1_34MainloopSm90TmaGmmaWarpSpecializedILi4ENS5_IJNS4_1CILi2EEESB_NSA_ILi1EEEEEENS1_35KernelTmaWarpSpecializedCooperativeEEENS5_IJNSA_ILi128EEENSA_ILi256EEENSA_ILi32EEEEEEaNS5_IJlSC_lEEEaSK_NS4_8TiledMMAINS4_8MMA_AtomIJNS4_4SM904GMMA27MMA_64x256x32_S32S8S8_SS_TNEEEENS4_6LayoutINS5_IJSB_SC_SC_EEENS5_IJSC_NSA_ILi0EEEST_EEEEENS5_IJNS4_10UnderscoreESW_SW_EEEEENS4_23SM90_TMA_LOAD_MULTICASTENS4_14ComposedLayoutINS4_7SwizzleILi1ELi4ELi3EEENS4_18smem_ptr_flag_bitsILi8EEENSR_INS5_IJNSA_ILi8EEESI_EEENS5_IJSI_SC_EEEEEEEvNS4_8identityESZ_S19_vS1A_EENS_8epilogue10collective6detail29Sm90TmaWarpSpecializedAdapterINS1D_15DefaultEpilogueIaSK_SK_NS1C_6thread17LinearCombinationIaLi1EiiLNS1H_9ScaleType4KindE0ELNS_15FloatRoundStyleE2EaEENS1_15EpilogueDefaultEEEEEvvEEEEvNT_6ParamsE)
        /*028c*/ 	.short	0x0210
        /*028e*/ 	.short	0x0470


	//----- nvinfo : EIATTR_SW_WAR
	.align		4
.L_43:
        /*0290*/ 	.byte	0x04, 0x36
        /*0292*/ 	.short	(.L_45 - .L_44)
.L_44:
        /*0294*/ 	.word	0x00000008
.L_45:


//--------------------- .nv.callgraph             --------------------------
	.section	.nv.callgraph,"",@"SHT_CUDA_CALLGRAPH"
	.align	4
	.sectionentsize	8
	.align		4
        /*0000*/ 	.word	0x00000000
	.align		4
        /*0004*/ 	.word	0xffffffff
	.align		4
        /*0008*/ 	.word	index@(_ZN7cutlass13device_kernelINS_4gemm6kernel13GemmUniversalIN4cute5tupleIJiiiiEEENS1_10collective13CollectiveMmaINS1_34MainloopSm90TmaGmmaWarpSpecializedILi4ENS5_IJNS4_1CILi2EEESB_NSA_ILi1EEEEEENS1_35KernelTmaWarpSpecializedCooperativeEEENS5_IJNSA_ILi128EEENSA_ILi256EEENSA_ILi32EEEEEEaNS5_IJlSC_lEEEaSK_NS4_8TiledMMAINS4_8MMA_AtomIJNS4_4SM904GMMA27MMA_64x256x32_S32S8S8_SS_TNEEEENS4_6LayoutINS5_IJSB_SC_SC_EEENS5_IJSC_NSA_ILi0EEEST_EEEEENS5_IJNS4_10UnderscoreESW_SW_EEEEENS4_23SM90_TMA_LOAD_MULTICASTENS4_14ComposedLayoutINS4_7SwizzleILi1ELi4ELi3EEENS4_18smem_ptr_flag_bitsILi8EEENSR_INS5_IJNSA_ILi8EEESI_EEENS5_IJSI_SC_EEEEEEEvNS4_8identityESZ_S19_vS1A_EENS_8epilogue10collective6detail29Sm90TmaWarpSpecializedAdapterINS1D_15DefaultEpilogueIaSK_SK_NS1C_6thread17LinearCombinationIaLi1EiiLNS1H_9ScaleType4KindE0ELNS_15FloatRoundStyleE2EaEENS1_15EpilogueDefaultEEEEEvvEEEEvNT_6ParamsE)
	.align		4
        /*000c*/ 	.word	index@(__assertfail)
	.align		4
        /*0010*/ 	.word	0x00000000
	.align		4
        /*0014*/ 	.word	0xfffffffe
	.align		4
        /*0018*/ 	.word	0x00000000
	.align		4
        /*001c*/ 	.word	0xfffffffd
	.align		4
        /*0020*/ 	.word	0x00000000
	.align		4
        /*0024*/ 	.word	0xfffffffc


//--------------------- .nv.constant4             --------------------------
	.section	.nv.constant4,"a",@progbits
	.align	8
	.align		8
.nv.constant4:
        /*0000*/ 	.dword	__assertfail
	.align		8
        /*0008*/ 	.dword	__unnamed_1
	.align		8
        /*0010*/ 	.dword	_ZN39_INTERNAL_2b2722e0_4_k_cu_8334aa6d_56024cuda3std3__45__cpo5beginE
	.align		8
        /*0018*/ 	.dword	_ZN39_INTERNAL_2b2722e0_4_k_cu_8334aa6d_56024cuda3std3__45__cpo3endE
	.align		8
        /*0020*/ 	.dword	_ZN39_INTERNAL_2b2722e0_4_k_cu_8334aa6d_56024cuda3std3__45__cpo6cbeginE
	.align		8
        /*0028*/ 	.dword	_ZN39_INTERNAL_2b2722e0_4_k_cu_8334aa6d_56024cuda3std3__45__cpo4cendE
	.align		8
        /*0030*/ 	.dword	_ZN39_INTERNAL_2b2722e0_4_k_cu_8334aa6d_56024cuda3std3__441_GLOBAL__N__2b2722e0_4_k_cu_8334aa6d_56026ignoreE
	.align		8
        /*0038*/ 	.dword	_ZN39_INTERNAL_2b2722e0_4_k_cu_8334aa6d_56024cuda3std3__419piecewise_constructE
	.align		8
        /*0040*/ 	.dword	_ZN39_INTERNAL_2b2722e0_4_k_cu_8334aa6d_56024cuda3std3__48in_placeE
	.align		8
        /*0048*/ 	.dword	_ZN39_INTERNAL_2b2722e0_4_k_cu_8334aa6d_56024cuda3std6ranges3__45__cpo4swapE
	.align		8
        /*0050*/ 	.dword	_ZN39_INTERNAL_2b2722e0_4_k_cu_8334aa6d_56024cuda3std6ranges3__45__cpo9iter_moveE
	.align		8
        /*0058*/ 	.dword	_ZN39_INTERNAL_2b2722e0_4_k_cu_8334aa6d_56024cute7productE
	.align		8
        /*0060*/ 	.dword	_ZN39_INTERNAL_2b2722e0_4_k_cu_8334aa6d_56024cute1_E
	.align		8
        /*0068*/ 	.dword	$str$22
	.align		8
        /*0070*/ 	.dword	$str$23


//--------------------- .text._ZN7cutlass13device_kernelINS_4gemm6kernel13GemmUniversalIN4cute5tupleIJiiiiEEENS1_10collective13CollectiveMmaINS1_34MainloopSm90TmaGmmaWarpSpecializedILi4ENS5_IJNS4_1CILi2EEESB_NSA_ILi1EEEEEENS1_35KernelTmaWarpSpecializedCooperativeEEENS5_IJNSA_ILi128EEENSA_ILi256EEENSA_ILi32EEEEEEaNS5_IJlSC_lEEEaSK_NS4_8TiledMMAINS4_8MMA_AtomIJNS4_4SM904GMMA27MMA_64x256x32_S32S8S8_SS_TNEEEENS4_6LayoutINS5_IJSB_SC_SC_EEENS5_IJSC_NSA_ILi0EEEST_EEEEENS5_IJNS4_10UnderscoreESW_SW_EEEEENS4_23SM90_TMA_LOAD_MULTICASTENS4_14ComposedLayoutINS4_7SwizzleILi1ELi4ELi3EEENS4_18smem_ptr_flag_bitsILi8EEENSR_INS5_IJNSA_ILi8EEESI_EEENS5_IJSI_SC_EEEEEEEvNS4_8identityESZ_S19_vS1A_EENS_8epilogue10collective6detail29Sm90TmaWarpSpecializedAdapterINS1D_15DefaultEpilogueIaSK_SK_NS1C_6thread17LinearCombinationIaLi1EiiLNS1H_9ScaleType4KindE0ELNS_15FloatRoundStyleE2EaEENS1_15EpilogueDefaultEEEEEvvEEEEvNT_6ParamsE --------------------------
	.section	.text._ZN7cutlass13device_kernelINS_4gemm6kernel13GemmUniversalIN4cute5tupleIJiiiiEEENS1_10collective13CollectiveMmaINS1_34MainloopSm90TmaGmmaWarpSpecializedILi4ENS5_IJNS4_1CILi2EEESB_NSA_ILi1EEEEEENS1_35KernelTmaWarpSpecializedCooperativeEEENS5_IJNSA_ILi128EEENSA_ILi256EEENSA_ILi32EEEEEEaNS5_IJlSC_lEEEaSK_NS4_8TiledMMAINS4_8MMA_AtomIJNS4_4SM904GMMA27MMA_64x256x32_S32S8S8_SS_TNEEEENS4_6LayoutINS5_IJSB_SC_SC_EEENS5_IJSC_NSA_ILi0EEEST_EEEEENS5_IJNS4_10UnderscoreESW_SW_EEEEENS4_23SM90_TMA_LOAD_MULTICASTENS4_14ComposedLayoutINS4_7SwizzleILi1ELi4ELi3EEENS4_18smem_ptr_flag_bitsILi8EEENSR_INS5_IJNSA_ILi8EEESI_EEENS5_IJSI_SC_EEEEEEEvNS4_8identityESZ_S19_vS1A_EENS_8epilogue10collective6detail29Sm90TmaWarpSpecializedAdapterINS1D_15DefaultEpilogueIaSK_SK_NS1C_6thread17LinearCombinationIaLi1EiiLNS1H_9ScaleType4KindE0ELNS_15FloatRoundStyleE2EaEENS1_15EpilogueDefaultEEEEEvvEEEEvNT_6ParamsE,"ax",@progbits
	.align	128
.text._ZN7cutlass13device_kernelINS_4gemm6kernel13GemmUniversalIN4cute5tupleIJiiiiEEENS1_10collective13CollectiveMmaINS1_34MainloopSm90TmaGmmaWarpSpecializedILi4ENS5_IJNS4_1CILi2EEESB_NSA_ILi1EEEEEENS1_35KernelTmaWarpSpecializedCooperativeEEENS5_IJNSA_ILi128EEENSA_ILi256EEENSA_ILi32EEEEEEaNS5_IJlSC_lEEEaSK_NS4_8TiledMMAINS4_8MMA_AtomIJNS4_4SM904GMMA27MMA_64x256x32_S32S8S8_SS_TNEEEENS4_6LayoutINS5_IJSB_SC_SC_EEENS5_IJSC_NSA_ILi0EEEST_EEEEENS5_IJNS4_10UnderscoreESW_SW_EEEEENS4_23SM90_TMA_LOAD_MULTICASTENS4_14ComposedLayoutINS4_7SwizzleILi1ELi4ELi3EEENS4_18smem_ptr_flag_bitsILi8EEENSR_INS5_IJNSA_ILi8EEESI_EEENS5_IJSI_SC_EEEEEEEvNS4_8identityESZ_S19_vS1A_EENS_8epilogue10collective6detail29Sm90TmaWarpSpecializedAdapterINS1D_15DefaultEpilogueIaSK_SK_NS1C_6thread17LinearCombinationIaLi1EiiLNS1H_9ScaleType4KindE0ELNS_15FloatRoundStyleE2EaEENS1_15EpilogueDefaultEEEEEvvEEEEvNT_6ParamsE:
        .type           _ZN7cutlass13device_kernelINS_4gemm6kernel13GemmUniversalIN4cute5tupleIJiiiiEEENS1_10collective13CollectiveMmaINS1_34MainloopSm90TmaGmmaWarpSpecializedILi4ENS5_IJNS4_1CILi2EEESB_NSA_ILi1EEEEEENS1_35KernelTmaWarpSpecializedCooperativeEEENS5_IJNSA_ILi128EEENSA_ILi256EEENSA_ILi32EEEEEEaNS5_IJlSC_lEEEaSK_NS4_8TiledMMAINS4_8MMA_AtomIJNS4_4SM904GMMA27MMA_64x256x32_S32S8S8_SS_TNEEEENS4_6LayoutINS5_IJSB_SC_SC_EEENS5_IJSC_NSA_ILi0EEEST_EEEEENS5_IJNS4_10UnderscoreESW_SW_EEEEENS4_23SM90_TMA_LOAD_MULTICASTENS4_14ComposedLayoutINS4_7SwizzleILi1ELi4ELi3EEENS4_18smem_ptr_flag_bitsILi8EEENSR_INS5_IJNSA_ILi8EEESI_EEENS5_IJSI_SC_EEEEEEEvNS4_8identityESZ_S19_vS1A_EENS_8epilogue10collective6detail29Sm90TmaWarpSpecializedAdapterINS1D_15DefaultEpilogueIaSK_SK_NS1C_6thread17LinearCombinationIaLi1EiiLNS1H_9ScaleType4KindE0ELNS_15FloatRoundStyleE2EaEENS1_15EpilogueDefaultEEEEEvvEEEEvNT_6ParamsE,@function
        .size           _ZN7cutlass13device_kernelINS_4gemm6kernel13GemmUniversalIN4cute5tupleIJiiiiEEENS1_10collective13CollectiveMmaINS1_34MainloopSm90TmaGmmaWarpSpecializedILi4ENS5_IJNS4_1CILi2EEESB_NSA_ILi1EEEEEENS1_35KernelTmaWarpSpecializedCooperativeEEENS5_IJNSA_ILi128EEENSA_ILi256EEENSA_ILi32EEEEEEaNS5_IJlSC_lEEEaSK_NS4_8TiledMMAINS4_8MMA_AtomIJNS4_4SM904GMMA27MMA_64x256x32_S32S8S8_SS_TNEEEENS4_6LayoutINS5_IJSB_SC_SC_EEENS5_IJSC_NSA_ILi0EEEST_EEEEENS5_IJNS4_10UnderscoreESW_SW_EEEEENS4_23SM90_TMA_LOAD_MULTICASTENS4_14ComposedLayoutINS4_7SwizzleILi1ELi4ELi3EEENS4_18smem_ptr_flag_bitsILi8EEENSR_INS5_IJNSA_ILi8EEESI_EEENS5_IJSI_SC_EEEEEEEvNS4_8identityESZ_S19_vS1A_EENS_8epilogue10collective6detail29Sm90TmaWarpSpecializedAdapterINS1D_15DefaultEpilogueIaSK_SK_NS1C_6thread17LinearCombinationIaLi1EiiLNS1H_9ScaleType4KindE0ELNS_15FloatRoundStyleE2EaEENS1_15EpilogueDefaultEEEEEvvEEEEvNT_6ParamsE,(.L_x_329 - _ZN7cutlass13device_kernelINS_4gemm6kernel13GemmUniversalIN4cute5tupleIJiiiiEEENS1_10collective13CollectiveMmaINS1_34MainloopSm90TmaGmmaWarpSpecializedILi4ENS5_IJNS4_1CILi2EEESB_NSA_ILi1EEEEEENS1_35KernelTmaWarpSpecializedCooperativeEEENS5_IJNSA_ILi128EEENSA_ILi256EEENSA_ILi32EEEEEEaNS5_IJlSC_lEEEaSK_NS4_8TiledMMAINS4_8MMA_AtomIJNS4_4SM904GMMA27MMA_64x256x32_S32S8S8_SS_TNEEEENS4_6LayoutINS5_IJSB_SC_SC_EEENS5_IJSC_NSA_ILi0EEEST_EEEEENS5_IJNS4_10UnderscoreESW_SW_EEEEENS4_23SM90_TMA_LOAD_MULTICASTENS4_14ComposedLayoutINS4_7SwizzleILi1ELi4ELi3EEENS4_18smem_ptr_flag_bitsILi8EEENSR_INS5_IJNSA_ILi8EEESI_EEENS5_IJSI_SC_EEEEEEEvNS4_8identityESZ_S19_vS1A_EENS_8epilogue10collective6detail29Sm90TmaWarpSpecializedAdapterINS1D_15DefaultEpilogueIaSK_SK_NS1C_6thread17LinearCombinationIaLi1EiiLNS1H_9ScaleType4KindE0ELNS_15FloatRoundStyleE2EaEENS1_15EpilogueDefaultEEEEEvvEEEEvNT_6ParamsE)
        .other          _ZN7cutlass13device_kernelINS_4gemm6kernel13GemmUniversalIN4cute5tupleIJiiiiEEENS1_10collective13CollectiveMmaINS1_34MainloopSm90TmaGmmaWarpSpecializedILi4ENS5_IJNS4_1CILi2EEESB_NSA_ILi1EEEEEENS1_35KernelTmaWarpSpecializedCooperativeEEENS5_IJNSA_ILi128EEENSA_ILi256EEENSA_ILi32EEEEEEaNS5_IJlSC_lEEEaSK_NS4_8TiledMMAINS4_8MMA_AtomIJNS4_4SM904GMMA27MMA_64x256x32_S32S8S8_SS_TNEEEENS4_6LayoutINS5_IJSB_SC_SC_EEENS5_IJSC_NSA_ILi0EEEST_EEEEENS5_IJNS4_10UnderscoreESW_SW_EEEEENS4_23SM90_TMA_LOAD_MULTICASTENS4_14ComposedLayoutINS4_7SwizzleILi1ELi4ELi3EEENS4_18smem_ptr_flag_bitsILi8EEENSR_INS5_IJNSA_ILi8EEESI_EEENS5_IJSI_SC_EEEEEEEvNS4_8identityESZ_S19_vS1A_EENS_8epilogue10collective6detail29Sm90TmaWarpSpecializedAdapterINS1D_15DefaultEpilogueIaSK_SK_NS1C_6thread17LinearCombinationIaLi1EiiLNS1H_9ScaleType4KindE0ELNS_15FloatRoundStyleE2EaEENS1_15EpilogueDefaultEEEEEvvEEEEvNT_6ParamsE,@"STO_CUDA_ENTRY STV_DEFAULT"
_ZN7cutlass13device_kernelINS_4gemm6kernel13GemmUniversalIN4cute5tupleIJiiiiEEENS1_10collective13CollectiveMmaINS1_34MainloopSm90TmaGmmaWarpSpecializedILi4ENS5_IJNS4_1CILi2EEESB_NSA_ILi1EEEEEENS1_35KernelTmaWarpSpecializedCooperativeEEENS5_IJNSA_ILi128EEENSA_ILi256EEENSA_ILi32EEEEEEaNS5_IJlSC_lEEEaSK_NS4_8TiledMMAINS4_8MMA_AtomIJNS4_4SM904GMMA27MMA_64x256x32_S32S8S8_SS_TNEEEENS4_6LayoutINS5_IJSB_SC_SC_EEENS5_IJSC_NSA_ILi0EEEST_EEEEENS5_IJNS4_10UnderscoreESW_SW_EEEEENS4_23SM90_TMA_LOAD_MULTICASTENS4_14ComposedLayoutINS4_7SwizzleILi1ELi4ELi3EEENS4_18smem_ptr_flag_bitsILi8EEENSR_INS5_IJNSA_ILi8EEESI_EEENS5_IJSI_SC_EEEEEEEvNS4_8identityESZ_S19_vS1A_EENS_8epilogue10collective6detail29Sm90TmaWarpSpecializedAdapterINS1D_15DefaultEpilogueIaSK_SK_NS1C_6thread17LinearCombinationIaLi1EiiLNS1H_9ScaleType4KindE0ELNS_15FloatRoundStyleE2EaEENS1_15EpilogueDefaultEEEEEvvEEEEvNT_6ParamsE:
[----:B------:R-:W0:Y:S01]  /*0000*/  LDC R1, c[0x0][0x28] ;  /* 0x00000a00ff017b82 */ /* 0x000e220000000800 */
[----:B------:R-:W1:Y:S01]  /*0010*/  S2R R18, SR_TID.X ;  /* 0x0000000000127919 */ /* 0x000e620000002100 */
[----:B------:R-:W-:Y:S01]  /*0020*/  ELECT P0, URZ, PT ;  /* 0x00000000003f782f */ /* 0x000fe20003800000 */
[----:B------:R-:W-:Y:S01]  /*0030*/  BSSY B0, `(.L_x_0) ;  /* 0x000000f000007945 */ /* 0x000fe20003800000 */
[--C-:B-1----:R-:W-:Y:S02]  /*0040*/  SHF.R.U32.HI R0, RZ, 0x5, R18.reuse ;  /* 0x00000005ff007819 */ /* 0x102fe40000011612 */
[----:B------:R-:W-:-:S03]  /*0050*/  SHF.R.U32.HI R3, RZ, 0x7, R18 ;  /* 0x00000007ff037819 */ /* 0x000fc60000011612 */
[----:B------:R-:W1:Y:S04]  /*0060*/  SHFL.IDX PT, R2, R0, RZ, 0x1f ;  /* 0x00001fff00027589 */ /* 0x000e6800000e0000 */
[----:B------:R2:W3:Y:S01]  /*0070*/  SHFL.IDX PT, R5, R3, RZ, 0x1f ;  /* 0x00001fff03057589 */ /* 0x0004e200000e0000 */
[----:B-1----:R-:W-:-:S13]  /*0080*/  ISETP.NE.OR P0, PT, R2, RZ, !P0 ;  /* 0x000000ff0200720c */ /* 0x002fda0004705670 */
[----:B0-23--:R-:W-:Y:S05]  /*0090*/  @P0 BRA `(.L_x_1) ;  /* 0x0000000000200947 */ /* 0x00dfea0003800000 */
[----:B------:R-:W-:Y:S02]  /*00a0*/  ULDC.64 UR4, c[0x0][0x198] ;  /* 0x0000660000047ab9 */ /* 0x000fe40000000a00 */
[----:B------:R-:W-:Y:S02]  /*00b0*/  UIADD3 UR6, UP0, UR4, 0xf0, URZ ;  /* 0x000000f004067890 */ /* 0x000fe4000ff1e03f */
[----:B------:R-:W-:Y:S02]  /*00c0*/  UIADD3 UR4, UP1, UR4, 0x1f0, URZ ;  /* 0x000001f004047890 */ /* 0x000fe4000ff3e03f */
[----:B------:R-:W-:Y:S02]  /*00d0*/  UIADD3.X UR7, URZ, UR5, URZ, UP0, !UPT ;  /* 0x000000053f077290 */ /* 0x000fe400087fe43f */
[----:B------:R-:W-:-:S07]  /*00e0*/  UIADD3.X UR5, URZ, UR5, URZ, UP1, !UPT ;  /* 0x000000053f057290 */ /* 0x000fce0008ffe43f */
[----:B------:R0:W-:Y:S02]  /*00f0*/  UTMACCTL.PF [UR6] ;  /* 0x00000000060079b9 */ /* 0x0001e40008040000 */
[----:B------:R0:W-:Y:S02]  /*0100*/  UTMACCTL.PF [UR4] ;  /* 0x00000000040079b9 */ /* 0x0001e40008040000 */
[----:B0-----:R-:W-:Y:S01]  /*0110*/  NOP ;  /* 0x0000000000007918 */ /* 0x001fe20000000000 */
.L_x_1:
[----:B------:R-:W-:Y:S05]  /*0120*/  BSYNC B0 ;  /* 0x0000000000007941 */ /* 0x000fea0003800000 */
.L_x_0:
[----:B------:R-:W0:Y:S02]  /*0130*/  SHFL.IDX PT, R3, R0, RZ, 0x1f ;  /* 0x00001fff00037589 */ /* 0x000e2400000e0000 */
[----:B0-----:R-:W-:-:S13]  /*0140*/  ISETP.NE.AND P0, PT, R3, RZ, PT ;  /* 0x000000ff0300720c */ /* 0x001fda0003f05270 */
[----:B------:R-:W-:Y:S05]  /*0150*/  @P0 BRA `(.L_x_2) ;  /* 0x0000000000580947 */ /* 0x000fea0003800000 */
[----:B------:R-:W0:Y:S01]  /*0160*/  S2UR UR8, SR_CgaCtaId ;  /* 0x00000000000879c3 */ /* 0x000e220000008800 */
[----:B------:R-:W-:Y:S01]  /*0170*/  UMOV UR4, 0x400 ;  /* 0x0000040000047882 */ /* 0x000fe20000000000 */
[----:B------:R-:W-:Y:S01]  /*0180*/  UMOV UR5, 0x1 ;  /* 0x0000000100057882 */ /* 0x000fe20000000000 */
[----:B------:R-:W-:Y:S01]  /*0190*/  UMOV UR6, 0x6 ;  /* 0x0000000600067882 */ /* 0x000fe20000000000 */
[----:B------:R-:W-:Y:S01]  /*01a0*/  ELECT P0, URZ, PT ;  /* 0x00000000003f782f */ /* 0x000fe20003800000 */
[----:B------:R-:W-:-:S04]  /*01b0*/  UIADD3 UR6, -UR6, 0x100000, URZ ;  /* 0x0010000006067890 */ /* 0x000fc8000fffe13f */
[----:B------:R-:W-:Y:S02]  /*01c0*/  USHF.L.U32 UR7, UR6, 0xb, URZ ;  /* 0x0000000b06077899 */ /* 0x000fe4000800063f */
[----:B------:R-:W-:Y:S02]  /*01d0*/  USHF.L.U32 UR6, UR6, 0x1, URZ ;  /* 0x0000000106067899 */ /* 0x000fe4000800063f */
[----:B0-----:R-:W-:Y:S02]  /*01e0*/  ULEA UR8, UR8, UR4, 0x18 ;  /* 0x0000000408087291 */ /* 0x001fe4000f8ec03f */
[----:B------:R-:W-:-:S04]  /*01f0*/  UIADD3 UR4, -UR5, 0x100000, URZ ;  /* 0x0010000005047890 */ /* 0x000fc8000fffe13f */
[----:B------:R-:W-:Y:S02]  /*0200*/  USHF.L.U32 UR5, UR4, 0xb, URZ ;  /* 0x0000000b04057899 */ /* 0x000fe4000800063f */
[----:B------:R-:W-:Y:S01]  /*0210*/  USHF.L.U32 UR4, UR4, 0x1, URZ ;  /* 0x0000000104047899 */ /* 0x000fe2000800063f */
[----:B------:R-:W0:Y:S11]  /*0220*/  FENCE.VIEW.ASYNC.S ;  /* 0x00000000000073c6 */ /* 0x000e360000000000 */
[----:B0-----:R0:W1:Y:S01]  /*0230*/  SYNCS.EXCH.64 URZ, [UR8], UR4 ;  /* 0x00000004083f75b2 */ /* 0x0010620008000100 */
[----:B------:R0:W2:Y:S01]  /*0240*/  SYNCS.EXCH.64 URZ, [UR8+0x20], UR6 ;  /* 0x00002006083f75b2 */ /* 0x0000a20008000100 */
[----:B------:R0:W3:Y:S01]  /*0250*/  SYNCS.EXCH.64 URZ, [UR8+0x8], UR4 ;  /* 0x00000804083f75b2 */ /* 0x0000e20008000100 */
[----:B------:R0:W4:Y:S01]  /*0260*/  SYNCS.EXCH.64 URZ, [UR8+0x28], UR6 ;  /* 0x00002806083f75b2 */ /* 0x0001220008000100 */
[----:B------:R0:W0:Y:S01]  /*0270*/  SYNCS.EXCH.64 URZ, [UR8+0x10], UR4 ;  /* 0x00001004083f75b2 */ /* 0x0000220008000100 */
[----:B------:R0:W0:Y:S01]  /*0280*/  SYNCS.EXCH.64 URZ, [UR8+0x30], UR6 ;  /* 0x00003006083f75b2 */ /* 0x0000220008000100 */
[----:B------:R0:W0:Y:S01]  /*0290*/  SYNCS.EXCH.64 URZ, [UR8+0x18], UR4 ;  /* 0x00001804083f75b2 */ /* 0x0000220008000100 */
[----:B------:R0:W0:Y:S01]  /*02a0*/  SYNCS.EXCH.64 URZ, [UR8+0x38], UR6 ;  /* 0x00003806083f75b2 */ /* 0x0000220008000100 */
[----:B------:R-:W-:Y:S01]  /*02b0*/  NOP ;  /* 0x0000000000007918 */ /* 0x000fe20000000000 */
.L_x_2:
[----:B------:R-:W-:Y:S01]  /*02c0*/  SHF.R.S32.HI R7, RZ, 0x1f, R18 ;  /* 0x0000001fff077819 */ /* 0x000fe20000011412 */
[----:B------:R-:W5:Y:S01]  /*02d0*/  SHFL.IDX PT, R0, R0, RZ, 0x1f ;  /* 0x00001fff00007589 */ /* 0x000f6200000e0000 */
[----:B0-----:R-:W0:Y:S01]  /*02e0*/  S2UR UR8, SR_CTAID.X ;  /* 0x00000000000879c3 */ /* 0x001e220000002500 */
[----:B------:R-:W-:Y:S02]  /*02f0*/  ELECT P0, URZ, PT ;  /* 0x00000000003f782f */ /* 0x000fe40003800000 */
[----:B------:R-:W-:Y:S01]  /*0300*/  LEA.HI R7, R7, R18, RZ, 0x7 ;  /* 0x0000001207077211 */ /* 0x000fe200078f38ff */
[----:B------:R-:W1:Y:S01]  /*0310*/  S2R R4, SR_CTAID.Y ;  /* 0x0000000000047919 */ /* 0x000e620000002600 */
[----:B------:R-:W-:Y:S01]  /*0320*/  SHF.R.S32.HI R8, RZ, 0x1f, R3 ;  /* 0x0000001fff087819 */ /* 0x000fe20000011403 */
[----:B------:R-:W-:Y:S01]  /*0330*/  ULDC UR4, c[0x0][0x150] ;  /* 0x0000540000047ab9 */ /* 0x000fe20000000800 */
[----:B------:R-:W-:Y:S01]  /*0340*/  LOP3.LUT R7, R7, 0xffffff80, RZ, 0xc0, !PT ;  /* 0xffffff8007077812 */ /* 0x000fe200078ec0ff */
[----:B------:R-:W-:Y:S01]  /*0350*/  NOP ;  /* 0x0000000000007918 */ /* 0x000fe20000000000 */
[----:B------:R-:W-:Y:S01]  /*0360*/  LEA.HI R8, R8, R3, RZ, 0x2 ;  /* 0x0000000308087211 */ /* 0x000fe200078f10ff */
[----:B------:R-:W2:Y:S01]  /*0370*/  LDC R10, c[0x0][0x144] ;  /* 0x00005100ff0a7b82 */ /* 0x000ea20000000800 */
[----:B------:R-:W-:Y:S01]  /*0380*/  NOP ;  /* 0x0000000000007918 */ /* 0x000fe20000000000 */
[----:B------:R-:W-:Y:S01]  /*0390*/  IMAD.IADD R6, R18, 0x1, -R7 ;  /* 0x0000000112067824 */ /* 0x000fe200078e0a07 */
[----:B------:R-:W-:Y:S01]  /*03a0*/  LOP3.LUT R8, R8, 0x3ffffffc, RZ, 0xc0, !PT ;  /* 0x3ffffffc08087812 */ /* 0x000fe200078ec0ff */
[----:B------:R-:W-:Y:S01]  /*03b0*/  IMAD.MOV.U32 R23, RZ, RZ, 0x1 ;  /* 0x00000001ff177424 */ /* 0x000fe200078e00ff */
[----:B------:R-:W-:-:S02]  /*03c0*/  ISETP.NE.AND P3, PT, R5, RZ, PT ;  /* 0x000000ff0500720c */ /* 0x000fc40003f65270 */
[----:B------:R-:W-:Y:S01]  /*03d0*/  SHF.R.S32.HI R7, RZ, 0x1f, R6 ;  /* 0x0000001fff077819 */ /* 0x000fe20000011406 */
[----:B------:R-:W-:Y:S01]  /*03e0*/  IMAD.IADD R8, R3, 0x1, -R8 ;  /* 0x0000000103087824 */ /* 0x000fe200078e0a08 */
[----:B------:R-:W3:Y:S02]  /*03f0*/  LDC R13, c[0x0][0x140] ;  /* 0x00005000ff0d7b82 */ /* 0x000ee40000000800 */
[----:B------:R-:W-:Y:S02]  /*0400*/  LEA.HI R7, R7, R6, RZ, 0x3 ;  /* 0x0000000607077211 */ /* 0x000fe400078f18ff */
[----:B-----5:R-:W-:Y:S02]  /*0410*/  ISETP.NE.OR P0, PT, R0, RZ, !P0 ;  /* 0x000000ff0000720c */ /* 0x020fe40004705670 */
[--C-:B------:R-:W-:Y:S02]  /*0420*/  SHF.R.S32.HI R0, RZ, 0x3, R7.reuse ;  /* 0x00000003ff007819 */ /* 0x100fe40000011407 */
[----:B------:R-:W-:-:S02]  /*0430*/  SHF.R.S32.HI R7, RZ, 0x1f, R7 ;  /* 0x0000001fff077819 */ /* 0x000fc40000011407 */
[----:B0-----:R-:W-:Y:S02]  /*0440*/  I2FP.F32.U32 R9, UR8 ;  /* 0x0000000800097c45 */ /* 0x001fe40008201000 */
[----:B------:R-:W-:-:S03]  /*0450*/  LEA.HI R7, R7, R0, RZ, 0x2 ;  /* 0x0000000007077211 */ /* 0x000fc600078f10ff */
[----:B------:R-:W-:Y:S01]  /*0460*/  FMUL R9, R9, UR4 ;  /* 0x0000000409097c20 */ /* 0x000fe20008400000 */
[----:B------:R-:W-:Y:S01]  /*0470*/  LOP3.LUT R7, R7, 0xfffffffc, RZ, 0xc0, !PT ;  /* 0xfffffffc07077812 */ /* 0x000fe200078ec0ff */
[----:B------:R-:W-:Y:S01]  /*0480*/  VOTEU.ALL UP0, P0 ;  /* 0x00000000003f7886 */ /* 0x000fe20000000000 */
[----:B-1----:R-:W-:Y:S01]  /*0490*/  I2FP.F32.U32 R3, R4 ;  /* 0x0000000400037245 */ /* 0x002fe20000201000 */
[----:B------:R-:W-:Y:S01]  /*04a0*/  ULDC UR4, c[0x0][0x154] ;  /* 0x0000550000047ab9 */ /* 0x000fe20000000800 */
[----:B------:R-:W-:Y:S01]  /*04b0*/  VOTEU.ALL UP1, P0 ;  /* 0x00000000003f7886 */ /* 0x000fe20000020000 */
[----:B------:R-:W0:Y:S01]  /*04c0*/  F2I.U32.TRUNC.NTZ R9, R9 ;  /* 0x0000000900097305 */ /* 0x000e22000020f000 */
[----:B------:R-:W-:Y:S01]  /*04d0*/  IMAD.IADD R7, R0, 0x1, -R7 ;  /* 0x0000000100077824 */ /* 0x000fe200078e0a07 */
[----:B------:R-:W1:Y:S01]  /*04e0*/  @!UP0 S2UR UR7, SR_CgaCtaId ;  /* 0x00000000000789c3 */ /* 0x000e620000008800 */
[----:B------:R-:W-:Y:S01]  /*04f0*/  FMUL R12, R3, UR4 ;  /* 0x00000004030c7c20 */ /* 0x000fe20008400000 */
[----:B------:R-:W-:Y:S01]  /*0500*/  UMOV UR4, 0x20 ;  /* 0x0000002000047882 */ /* 0x000fe20000000000 */
[----:B------:R-:W-:Y:S01]  /*0510*/  IMAD R8, R8, 0x4, R7 ;  /* 0x0000000408087824 */ /* 0x000fe200078e0207 */
[----:B------:R-:W-:Y:S01]  /*0520*/  @!UP0 UMOV UR6, 0x400 ;  /* 0x0000040000068882 */ /* 0x000fe20000000000 */
[----:B------:R-:W-:-:S04]  /*0530*/  @!UP0 UIADD3 UR4, -UR4, 0x100000, URZ ;  /* 0x0010000004048890 */ /* 0x000fc8000fffe13f */
[----:B------:R-:W-:Y:S02]  /*0540*/  @!UP0 USHF.L.U32 UR5, UR4, 0xb, URZ ;  /* 0x0000000b04058899 */ /* 0x000fe4000800063f */
[----:B------:R-:W-:Y:S01]  /*0550*/  @!UP0 USHF.L.U32 UR4, UR4, 0x1, URZ ;  /* 0x0000000104048899 */ /* 0x000fe2000800063f */
[----:B---3--:R-:W-:Y:S01]  /*0560*/  ISETP.EQ.U32.AND P2, PT, R13, 0x1, PT ;  /* 0x000000010d00780c */ /* 0x008fe20003f42070 */
[----:B------:R-:W3:Y:S01]  /*0570*/  F2I.U32.TRUNC.NTZ R12, R12 ;  /* 0x0000000c000c7305 */ /* 0x000ee2000020f000 */
[----:B------:R-:W-:Y:S01]  /*0580*/  LEA.HI R0, R8, R8, RZ, 0x1 ;  /* 0x0000000808007211 */ /* 0x000fe200078f08ff */
[----:B------:R-:W5:Y:S03]  /*0590*/  LDC R7, c[0x0][0x148] ;  /* 0x00005200ff077b82 */ /* 0x000f660000000800 */
[----:B------:R-:W-:Y:S01]  /*05a0*/  LOP3.LUT R11, R0, 0xfffffffe, RZ, 0xc0, !PT ;  /* 0xfffffffe000b7812 */ /* 0x000fe200078ec0ff */
[----:B0-----:R-:W-:Y:S01]  /*05b0*/  IMAD.MOV R15, RZ, RZ, -R9 ;  /* 0x000000ffff0f7224 */ /* 0x001fe200078e0a09 */
[----:B------:R-:W-:-:S03]  /*05c0*/  SHF.R.S32.HI R9, RZ, 0x1f, R2 ;  /* 0x0000001fff097819 */ /* 0x000fc60000011402 */
[----:B--2---:R-:W-:Y:S01]  /*05d0*/  IMAD R3, R10, R15, UR8 ;  /* 0x000000080a037e24 */ /* 0x004fe2000f8e020f */
[----:B------:R-:W-:Y:S01]  /*05e0*/  LEA.HI R9, R9, R2, RZ, 0x2 ;  /* 0x0000000209097211 */ /* 0x000fe200078f10ff */
[C---:B------:R-:W-:Y:S02]  /*05f0*/  IMAD.IADD R0, R8.reuse, 0x1, -R11 ;  /* 0x0000000108007824 */ /* 0x040fe400078e0a0b */
[----:B------:R-:W-:Y:S01]  /*0600*/  IMAD.SHL.U32 R11, R8, 0x4, RZ ;  /* 0x00000004080b7824 */ /* 0x000fe200078e00ff */
[----:B------:R-:W-:Y:S01]  /*0610*/  LOP3.LUT R9, R9, 0xfffffffc, RZ, 0xc0, !PT ;  /* 0xfffffffc09097812 */ /* 0x000fe200078ec0ff */
[----:B---3--:R-:W-:Y:S01]  /*0620*/  IMAD.MOV R21, RZ, RZ, -R12 ;  /* 0x000000ffff157224 */ /* 0x008fe200078e0a0c */
[----:B------:R-:W-:Y:S01]  /*0630*/  ISETP.NE.AND P4, PT, R0, R3, PT ;  /* 0x000000030000720c */ /* 0x000fe20003f85270 */
[----:B-1----:R-:W-:Y:S01]  /*0640*/  @!UP0 ULEA UR6, UR7, UR6, 0x18 ;  /* 0x0000000607068291 */ /* 0x002fe2000f8ec03f */
[----:B------:R-:W-:Y:S01]  /*0650*/  LOP3.LUT R152, R8, 0xc, R11, 0x78, !PT ;  /* 0x0000000c08987812 */ /* 0x000fe200078e780b */
[----:B------:R-:W-:Y:S01]  /*0660*/  IMAD.IADD R0, R2, 0x1, -R9 ;  /* 0x0000000102007824 */ /* 0x000fe200078e0a09 */
[----:B------:R-:W-:Y:S01]  /*0670*/  VOTEU.ALL UP0, P0 ;  /* 0x00000000003f7886 */ /* 0x000fe20000000000 */
[----:B------:R-:W-:Y:S01]  /*0680*/  LOP3.LUT P0, RZ, R6, 0x7, RZ, 0xc0, !PT ;  /* 0x0000000706ff7812 */ /* 0x000fe2000780c0ff */
[----:B------:R-:W-:-:S02]  /*0690*/  VIADD R6, R5, 0xffffffff ;  /* 0xffffffff05067836 */ /* 0x000fc40000000000 */
[----:B------:R-:W-:Y:S01]  /*06a0*/  ISETP.NE.AND P1, PT, R0, 0x3, PT ;  /* 0x000000030000780c */ /* 0x000fe20003f25270 */
[----:B-----5:R-:W-:Y:S01]  /*06b0*/  IMAD R9, R7, R21, R4 ;  /* 0x0000001507097224 */ /* 0x020fe200078e0204 */
[----:B------:R-:W-:Y:S02]  /*06c0*/  ISETP.LT.U32.AND P0, PT, R152, 0x4, !P0 ;  /* 0x000000049800780c */ /* 0x000fe40004701070 */
[----:B------:R-:W-:Y:S01]  /*06d0*/  ISETP.EQ.OR P1, PT, R0, RZ, !P1 ;  /* 0x000000ff0000720c */ /* 0x000fe20004f22670 */
[----:B------:R-:W0:Y:S02]  /*06e0*/  FENCE.VIEW.ASYNC.S ;  /* 0x00000000000073c6 */ /* 0x000e240000000000 */
[----:B0-----:R0:W1:Y:S01]  /*06f0*/  @!UP0 SYNCS.EXCH.64 URZ, [UR6+0x50], UR4 ;  /* 0x00005004063f85b2 */ /* 0x0010620008000100 */
[----:B------:R-:W-:Y:S02]  /*0700*/  @P4 LEA.HI R2, R152, R152, RZ, 0x1 ;  /* 0x0000009898024211 */ /* 0x000fe400078f08ff */
[----:B------:R-:W-:-:S02]  /*0710*/  ISETP.EQ.AND P1, PT, R5, RZ, P1 ;  /* 0x000000ff0500720c */ /* 0x000fc40000f22270 */
[----:B------:R-:W-:Y:S02]  /*0720*/  @P4 SHF.R.S32.HI R2, RZ, 0x1, R2 ;  /* 0x00000001ff024819 */ /* 0x000fe40000011402 */
[----:B------:R-:W-:Y:S02]  /*0730*/  ISETP.GE.U32.AND P6, PT, R6, 0x2, PT ;  /* 0x000000020600780c */ /* 0x000fe40003fc6070 */
[----:B------:R-:W-:Y:S02]  /*0740*/  @P4 ISETP.NE.AND P5, PT, R2, R9, PT ;  /* 0x000000090200420c */ /* 0x000fe40003fa5270 */
[----:B------:R-:W-:Y:S02]  /*0750*/  SEL R2, RZ, 0x1, !P0 ;  /* 0x00000001ff027807 */ /* 0x000fe40004000000 */
[----:B------:R-:W-:Y:S02]  /*0760*/  @P4 SEL R23, RZ, 0x1, P5 ;  /* 0x00000001ff174807 */ /* 0x000fe40002800000 */
[----:B------:R-:W-:Y:S01]  /*0770*/  SEL R19, RZ, 0x1, !P1 ;  /* 0x00000001ff137807 */ /* 0x000fe20004800000 */
[----:B------:R0:W2:Y:S01]  /*0780*/  @!UP1 SYNCS.EXCH.64 URZ, [UR6+0x58], UR4 ;  /* 0x00005804063f95b2 */ /* 0x0000a20008000100 */
[----:B------:R-:W-:Y:S01]  /*0790*/  LOP3.LUT R23, R23, R2, RZ, 0xc0, !PT ;  /* 0x0000000217177212 */ /* 0x000fe200078ec0ff */
[----:B------:R-:W-:Y:S01]  /*07a0*/  NOP ;  /* 0x0000000000007918 */ /* 0x000fe20000000000 */
[----:B------:R-:W-:Y:S01]  /*07b0*/  SEL R19, R19, 0x2, P6 ;  /* 0x0000000213137807 */ /* 0x000fe20003000000 */
[----:B------:R-:W-:Y:S06]  /*07c0*/  @!P2 BRA `(.L_x_3) ;  /* 0x000000000008a947 */ /* 0x000fec0003800000 */
[----:B-12-4-:R-:W-:Y:S01]  /*07d0*/  UCGABAR_ARV ;  /* 0x00000000000079c7 */ /* 0x016fe20008000000 */
[----:B------:R-:W-:Y:S05]  /*07e0*/  BRA `(.L_x_4) ;  /* 0x0000000000047947 */ /* 0x000fea0003800000 */
.L_x_3:
[----:B-12-4-:R-:W-:Y:S01]  /*07f0*/  NOP ;  /* 0x0000000000007918 */ /* 0x016fe20000000000 */
.L_x_4:
[----:B------:R-:W1:Y:S01]  /*0800*/  LDC R2, c[0x0][0x65c] ;  /* 0x00019700ff027b82 */ /* 0x000e620000000800 */
[----:B------:R-:W-:Y:S02]  /*0810*/  IMAD.U32 R8, RZ, RZ, UR8 ;  /* 0x00000008ff087e24 */ /* 0x000fe4000f8e00ff */
[----:B------:R-:W-:Y:S01]  /*0820*/  IMAD.MOV.U32 R9, RZ, RZ, RZ ;  /* 0x000000ffff097224 */ /* 0x000fe200078e00ff */
[----:B-1----:R-:W-:-:S04]  /*0830*/  ISETP.NE.AND P1, PT, R2, 0x1, PT ;  /* 0x000000010200780c */ /* 0x002fc80003f25270 */
[----:B------:R-:W-:-:S09]  /*0840*/  P2R R5, PR, RZ, 0x2 ;  /* 0x00000002ff057803 */ /* 0x000fd20000000000 */
[----:B------:R-:W1:Y:S01]  /*0850*/  @P1 LDC R17, c[0x0][0x10] ;  /* 0x00000400ff111b82 */ /* 0x000e620000000800 */
[----:B------:R-:W-:Y:S02]  /*0860*/  @P1 IMAD.MOV.U32 R5, RZ, RZ, RZ ;  /* 0x000000ffff051224 */ /* 0x000fe400078e00ff */
[----:B------:R-:W-:-:S05]  /*0870*/  @P1 IMAD.MOV.U32 R13, RZ, RZ, RZ ;  /* 0x000000ffff0d1224 */ /* 0x000fca00078e00ff */
[----:B------:R-:W2:Y:S01]  /*0880*/  @!P1 LDC R11, c[0x0][0xc] ;  /* 0x00000300ff0b9b82 */ /* 0x000ea20000000800 */
[----:B-1----:R-:W-:-:S04]  /*0890*/  @P1 IMAD.WIDE.U32 R16, R17, UR8, R4 ;  /* 0x0000000811101c25 */ /* 0x002fc8000f8e0004 */
[----:B------:R-:W-:Y:S02]  /*08a0*/  @P1 IMAD.IADD R17, R17, 0x1, R13 ;  /* 0x0000000111111824 */ /* 0x000fe400078e020d */
[----:B--2---:R-:W-:-:S04]  /*08b0*/  @!P1 IMAD.WIDE.U32 R8, R4, R11, R8 ;  /* 0x0000000b04089225 */ /* 0x004fc800078e0008 */
[----:B------:R-:W-:Y:S02]  /*08c0*/  @!P1 IMAD.MOV.U32 R16, RZ, RZ, R8 ;  /* 0x000000ffff109224 */ /* 0x000fe400078e0008 */
[----:B------:R-:W-:Y:S01]  /*08d0*/  @!P1 IMAD.MOV.U32 R17, RZ, RZ, R9 ;  /* 0x000000ffff119224 */ /* 0x000fe200078e0009 */
[----:B------:R-:W-:Y:S06]  /*08e0*/  @!P2 BRA `(.L_x_5) ;  /* 0x00000000000ca947 */ /* 0x000fec0003800000 */
[----:B------:R-:W-:Y:S01]  /*08f0*/  UCGABAR_WAIT ;  /* 0x0000000000007dc7 */ /* 0x000fe20008000000 */
[----:B------:R-:W-:Y:S01]  /*0900*/  CCTL.IVALL ;  /* 0x00000000ff00798f */ /* 0x000fe20002000000 */
[----:B------:R-:W-:Y:S05]  /*0910*/  BRA `(.L_x_6) ;  /* 0x0000000000047947 */ /* 0x000fea0003800000 */
.L_x_5:
[----:B------:R-:W-:Y:S06]  /*0920*/  BAR.SYNC.DEFER_BLOCKING 0x0 ;  /* 0x0000000000007b1d */ /* 0x000fec0000010000 */
.L_x_6:
[----:B------:R-:W-:Y:S05]  /*0930*/  @!P3 BRA `(.L_x_7) ;  /* 0x0000007c0058b947 */ /* 0x000fea0003800000 */
[----:B------:R-:W-:-:S13]  /*0940*/  ISETP.GT.U32.AND P0, PT, R6, 0x1, PT ;  /* 0x000000010600780c */ /* 0x000fda0003f04070 */
[----:B0-----:R-:W-:Y:S05]  /*0950*/  @P0 EXIT ;  /* 0x000000000000094d */ /* 0x001fea0003800000 */
[----:B------:R-:W-:Y:S01]  /*0960*/  ULDC.64 UR4, c[0x0][0x650] ;  /* 0x0001940000047ab9 */ /* 0x000fe20000000a00 */
[----:B------:R-:W-:Y:S01]  /*0970*/  PRMT R0, RZ, 0x7610, R0 ;  /* 0x00007610ff007816 */ /* 0x000fe20000000000 */
[----:B------:R-:W-:Y:S01]  /*0980*/  IMAD.MOV.U32 R154, RZ, RZ, -0x1 ;  /* 0xffffffffff9a7424 */ /* 0x000fe200078e00ff */
[----:B------:R-:W-:Y:S01]  /*0990*/  ISETP.GE.U32.AND P0, PT, R16, UR4, PT ;  /* 0x0000000410007c0c */ /* 0x000fe2000bf06070 */
[----:B------:R-:W-:Y:S02]  /*09a0*/  IMAD.MOV.U32 R153, RZ, RZ, -0x1 ;  /* 0xffffffffff997424 */ /* 0x000fe400078e00ff */
[----:B------:R-:W-:Y:S01]  /*09b0*/  IMAD.MOV.U32 R22, RZ, RZ, -0x1 ;  /* 0xffffffffff167424 */ /* 0x000fe200078e00ff */
[----:B------:R-:W-:-:S13]  /*09c0*/  ISETP.GE.U32.AND.EX P0, PT, R17, UR5, PT, P0 ;  /* 0x0000000511007c0c */ /* 0x000fda000bf06100 */
[----:B------:R-:W-:Y:S05]  /*09d0*/  @P0 BRA `(.L_x_8) ;  /* 0x00000004002c0947 */ /* 0x000fea0003800000 */
[----:B------:R-:W0:Y:S01]  /*09e0*/  LDC.64 R24, c[0x0][0x628] ;  /* 0x00018a00ff187b82 */ /* 0x000e220000000a00 */
[----:B------:R-:W-:Y:S02]  /*09f0*/  IMAD.MOV.U32 R8, RZ, RZ, R16 ;  /* 0x000000ffff087224 */ /* 0x000fe400078e0010 */
[----:B------:R-:W-:-:S05]  /*0a00*/  IMAD.MOV.U32 R9, RZ, RZ, R17 ;  /* 0x000000ffff097224 */ /* 0x000fca00078e0011 */
[----:B------:R-:W1:Y:S08]  /*0a10*/  LDC R0, c[0x0][0x630] ;  /* 0x00018c00ff007b82 */ /* 0x000e700000000800 */
[----:B------:R-:W2:Y:S01]  /*0a20*/  LDC.64 R26, c[0x0][0x620] ;  /* 0x00018800ff1a7b82 */ /* 0x000ea20000000a00 */
[----:B0-----:R-:W-:-:S04]  /*0a30*/  ISETP.NE.U32.AND P0, PT, R24, RZ, PT ;  /* 0x000000ff1800720c */ /* 0x001fc80003f05070 */
[----:B------:R-:W-:-:S13]  /*0a40*/  ISETP.NE.AND.EX P0, PT, R25, RZ, PT, P0 ;  /* 0x000000ff1900720c */ /* 0x000fda0003f05300 */
[----:B-12---:R-:W-:Y:S05]  /*0a50*/  @!P0 BRA `(.L_x_9) ;  /* 0x0000000000288947 */ /* 0x006fea0003800000 */
[----:B------:R-:W0:Y:S02]  /*0a60*/  LDC R13, c[0x0][0x634] ;  /* 0x00018d00ff0d7b82 */ /* 0x000e240000000800 */
[----:B0-----:R-:W-:-:S05]  /*0a70*/  IADD3 R13, P0, R16, R13, RZ ;  /* 0x0000000d100d7210 */ /* 0x001fca0007f1e0ff */
[----:B------:R-:W-:-:S04]  /*0a80*/  IMAD.X R15, RZ, RZ, R17, P0 ;  /* 0x000000ffff0f7224 */ /* 0x000fc800000e0611 */
[----:B------:R-:W-:-:S04]  /*0a90*/  IMAD.WIDE.U32 R8, R15, R24, RZ ;  /* 0x000000180f087225 */ /* 0x000fc800078e00ff */
[----:B------:R-:W-:-:S04]  /*0aa0*/  IMAD.WIDE.U32 R10, P0, R13, R25, R8 ;  /* 0x000000190d0a7225 */ /* 0x000fc80007800008 */
[----:B------:R-:W-:-:S04]  /*0ab0*/  IMAD.WIDE.U32 R8, R13, R24, RZ ;  /* 0x000000180d087225 */ /* 0x000fc800078e00ff */
[----:B------:R-:W-:Y:S01]  /*0ac0*/  IMAD.X R13, RZ, RZ, RZ, P0 ;  /* 0x000000ffff0d7224 */ /* 0x000fe200000e06ff */
[----:B------:R-:W-:Y:S01]  /*0ad0*/  IADD3 RZ, P0, R9, R10, RZ ;  /* 0x0000000a09ff7210 */ /* 0x000fe20007f1e0ff */
[----:B------:R-:W-:-:S04]  /*0ae0*/  IMAD.MOV.U32 R12, RZ, RZ, R11 ;  /* 0x000000ffff0c7224 */ /* 0x000fc800078e000b */
[----:B------:R-:W-:-:S08]  /*0af0*/  IMAD.WIDE.U32.X R8, R15, R25, R12, P0 ;  /* 0x000000190f087225 */ /* 0x000fd000000e040c */
.L_x_9:
[----:B------:R-:W0:Y:S01]  /*0b00*/  LDC.64 R24, c[0x0][0x640] ;  /* 0x00019000ff187b82 */ /* 0x000e220000000a00 */
[-CC-:B------:R-:W-:Y:S01]  /*0b10*/  SHF.R.U64 R28, R8, R0.reuse, R9.reuse ;  /* 0x00000000081c7219 */ /* 0x180fe20000001209 */
[----:B------:R-:W-:Y:S01]  /*0b20*/  IMAD R30, R7, R21, R4 ;  /* 0x00000015071e7224 */ /* 0x000fe200078e0204 */
[----:B------:R-:W-:Y:S01]  /*0b30*/  SHF.R.U32.HI R0, RZ, R0, R9 ;  /* 0x00000000ff007219 */ /* 0x000fe20000011609 */
[----:B------:R-:W-:Y:S01]  /*0b40*/  IMAD.MOV.U32 R21, RZ, RZ, 0x1 ;  /* 0x00000001ff157424 */ /* 0x000fe200078e00ff */
[----:B------:R-:W-:-:S03]  /*0b50*/  IADD3 R5, P0, RZ, -R28, RZ ;  /* 0x8000001cff057210 */ /* 0x000fc60007f1e0ff */
[----:B------:R-:W1:Y:S02]  /*0b60*/  LDC R6, c[0x0][0x618] ;  /* 0x00018600ff067b82 */ /* 0x000e640000000800 */
[----:B------:R-:W-:-:S04]  /*0b70*/  IMAD.X R9, RZ, RZ, ~R0, P0 ;  /* 0x000000ffff097224 */ /* 0x000fc800000e0e00 */
[-C--:B------:R-:W-:Y:S02]  /*0b80*/  IMAD R0, R9, R26.reuse, RZ ;  /* 0x0000001a09007224 */ /* 0x080fe400078e02ff */
[----:B------:R-:W2:Y:S01]  /*0b90*/  LDC R11, c[0x0][0x608] ;  /* 0x00018200ff0b7b82 */ /* 0x000ea20000000800 */
[----:B------:R-:W-:-:S04]  /*0ba0*/  IMAD.WIDE.U32 R8, R5, R26, R16 ;  /* 0x0000001a05087225 */ /* 0x000fc800078e0010 */
[----:B------:R-:W-:-:S03]  /*0bb0*/  IMAD R5, R5, R27, R0 ;  /* 0x0000001b05057224 */ /* 0x000fc600078e0200 */
[----:B------:R-:W3:Y:S01]  /*0bc0*/  LDC R12, c[0x0][0x658] ;  /* 0x00019600ff0c7b82 */ /* 0x000ee20000000800 */
[----:B0-----:R-:W-:Y:S01]  /*0bd0*/  ISETP.NE.U32.AND P0, PT, R24, RZ, PT ;  /* 0x000000ff1800720c */ /* 0x001fe20003f05070 */
[----:B------:R-:W-:Y:S02]  /*0be0*/  IMAD.IADD R5, R9, 0x1, R5 ;  /* 0x0000000109057824 */ /* 0x000fe400078e0205 */
[----:B------:R-:W-:Y:S01]  /*0bf0*/  IMAD.MOV.U32 R9, RZ, RZ, -0x1 ;  /* 0xffffffffff097424 */ /* 0x000fe200078e00ff */
[----:B------:R-:W-:-:S03]  /*0c00*/  ISETP.NE.AND.EX P0, PT, R25, RZ, PT, P0 ;  /* 0x000000ff1900720c */ /* 0x000fc60003f05300 */
[----:B------:R-:W0:Y:S01]  /*0c10*/  LDC R15, c[0x0][0x600] ;  /* 0x00018000ff0f7b82 */ /* 0x000e220000000800 */
[-CC-:B-1----:R-:W-:Y:S02]  /*0c20*/  SHF.R.U64 R13, R8, R6.reuse, R5.reuse ;  /* 0x00000006080d7219 */ /* 0x182fe40000001205 */
[----:B------:R-:W-:-:S05]  /*0c30*/  SHF.R.U32.HI R0, RZ, R6, R5 ;  /* 0x00000006ff007219 */ /* 0x000fca0000011605 */
[----:B------:R-:W1:Y:S01]  /*0c40*/  LDC R14, c[0x0][0x648] ;  /* 0x00019200ff0e7b82 */ /* 0x000e620000000800 */
[-CC-:B--2---:R-:W-:Y:S02]  /*0c50*/  SHF.R.U64 R27, R13, R11.reuse, R0.reuse ;  /* 0x0000000b0d1b7219 */ /* 0x184fe40000001200 */
[----:B------:R-:W-:-:S05]  /*0c60*/  SHF.R.U32.HI R5, RZ, R11, R0 ;  /* 0x0000000bff057219 */ /* 0x000fca0000011600 */
[----:B------:R-:W2:Y:S01]  /*0c70*/  LDC R20, c[0x0][0x638] ;  /* 0x00018e00ff147b82 */ /* 0x000ea20000000800 */
[-CC-:B---3--:R-:W-:Y:S02]  /*0c80*/  SHF.R.U64 R26, R27, R12.reuse, R5.reuse ;  /* 0x0000000c1b1a7219 */ /* 0x188fe40000001205 */
[-C--:B------:R-:W-:Y:S02]  /*0c90*/  SHF.L.U32 R0, R9, R12.reuse, RZ ;  /* 0x0000000c09007219 */ /* 0x080fe400000006ff */
[----:B------:R-:W-:Y:S01]  /*0ca0*/  SHF.R.U32.HI R5, RZ, R12, R5 ;  /* 0x0000000cff057219 */ /* 0x000fe20000011605 */
[----:B------:R-:W-:Y:S01]  /*0cb0*/  IMAD.MOV.U32 R4, RZ, RZ, R26 ;  /* 0x000000ffff047224 */ /* 0x000fe200078e001a */
[----:B------:R-:W-:Y:S01]  /*0cc0*/  LOP3.LUT R10, RZ, R0, RZ, 0x33, !PT ;  /* 0x00000000ff0a7212 */ /* 0x000fe200078e33ff */
[----:B------:R-:W3:Y:S01]  /*0cd0*/  LDC R22, c[0x0][0x610] ;  /* 0x00018400ff167b82 */ /* 0x000ee20000000800 */
[----:B------:R-:W-:Y:S05]  /*0ce0*/  @!P0 BRA `(.L_x_10) ;  /* 0x0000000000288947 */ /* 0x000fea0003800000 */
[----:B------:R-:W4:Y:S02]  /*0cf0*/  LDC R9, c[0x0][0x64c] ;  /* 0x00019300ff097b82 */ /* 0x000f240000000800 */
[----:B----4-:R-:W-:-:S05]  /*0d00*/  IADD3 R9, P0, R26, R9, RZ ;  /* 0x000000091a097210 */ /* 0x010fca0007f1e0ff */
        /* <DEDUP_REMOVED lines=8> */
.L_x_10:
[----:B-1----:R-:W-:Y:S01]  /*0d90*/  SHF.R.U64 R4, R4, R14, R5 ;  /* 0x0000000e04047219 */ /* 0x002fe20000001205 */
[----:B0-----:R-:W-:Y:S01]  /*0da0*/  VIADD R6, R15, 0xffffffff ;  /* 0xffffffff0f067836 */ /* 0x001fe20000000000 */
[----:B------:R-:W-:Y:S02]  /*0db0*/  SHF.L.U32 R0, R21, R12, RZ ;  /* 0x0000000c15007219 */ /* 0x000fe400000006ff */
[----:B------:R-:W-:Y:S01]  /*0dc0*/  LOP3.LUT R5, R27, R10, RZ, 0xc0, !PT ;  /* 0x0000000a1b057212 */ /* 0x000fe200078ec0ff */
[----:B------:R-:W-:Y:S01]  /*0dd0*/  IMAD.MOV R7, RZ, RZ, -R4 ;  /* 0x000000ffff077224 */ /* 0x000fe200078e0a04 */
[----:B------:R-:W-:Y:S02]  /*0de0*/  SEL R3, R3, R30, !P1 ;  /* 0x0000001e03037207 */ /* 0x000fe40004800000 */
[----:B------:R-:W-:Y:S01]  /*0df0*/  LOP3.LUT R6, R13, R6, RZ, 0xc0, !PT ;  /* 0x000000060d067212 */ /* 0x000fe200078ec0ff */
[----:B------:R-:W-:Y:S02]  /*0e00*/  IMAD R4, R0, R4, R5 ;  /* 0x0000000400047224 */ /* 0x000fe400078e0205 */
[----:B--2---:R-:W-:-:S02]  /*0e10*/  IMAD R0, R7, R20, R26 ;  /* 0x0000001407007224 */ /* 0x004fc400078e021a */
[----:B---3--:R-:W-:Y:S02]  /*0e20*/  IMAD R3, R4, R22, R3 ;  /* 0x0000001604037224 */ /* 0x008fe400078e0203 */
[----:B------:R-:W-:Y:S02]  /*0e30*/  IMAD R154, R0, R15, R6 ;  /* 0x0000000f009a7224 */ /* 0x000fe400078e0206 */
[----:B------:R-:W-:Y:S02]  /*0e40*/  IMAD.MOV.U32 R4, RZ, RZ, 0x1 ;  /* 0x00000001ff047424 */ /* 0x000fe400078e00ff */
[----:B------:R-:W-:Y:S01]  /*0e50*/  IMAD.MOV.U32 R22, RZ, RZ, R28 ;  /* 0x000000ffff167224 */ /* 0x000fe200078e001c */
[----:B------:R-:W-:Y:S02]  /*0e60*/  SEL R153, R154, R3, !P1 ;  /* 0x000000039a997207 */ /* 0x000fe40004800000 */
[----:B------:R-:W-:Y:S02]  /*0e70*/  PRMT R0, R4, 0x7610, R0 ;  /* 0x0000761004007816 */ /* 0x000fe40000000000 */
[----:B------:R-:W-:-:S07]  /*0e80*/  SEL R154, R3, R154, !P1 ;  /* 0x0000009a039a7207 */ /* 0x000fce0004800000 */
.L_x_8:
[----:B------:R-:W-:-:S08]  /*0e90*/  NOP ;  /* 0x0000000000007918 */ /* 0x000fd00000000000 */
[----:B------:R-:W0:Y:S02]  /*0ea0*/  USETMAXREG.TRY_ALLOC.CTAPOOL UP0, 0xe8 ;  /* 0x000000e8000079c8 */ /* 0x000e240008000600 */
[----:B0-----:R-:W-:-:S13]  /*0eb0*/  PLOP3.LUT P0, PT, PT, PT, UP0, 0x80, 0x0 ;  /* 0x000000000000781c */ /* 0x001fda0003f0f008 */
[----:B------:R-:W-:Y:S05]  /*0ec0*/  @!P0 BRA `(.L_x_8) ;  /* 0xfffffffc00f08947 */ /* 0x000fea000383ffff */
[----:B------:R-:W-:Y:S01]  /*0ed0*/  ULDC.64 UR4, c[0x0][0x598] ;  /* 0x0001660000047ab9 */ /* 0x000fe20000000a00 */
[----:B------:R-:W-:Y:S01]  /*0ee0*/  ULDC.64 UR36, c[0x0][0x208] ;  /* 0x0000820000247ab9 */ /* 0x000fe20000000a00 */
[----:B------:R-:W-:-:S04]  /*0ef0*/  ISETP.NE.U32.AND P0, PT, RZ, UR4, PT ;  /* 0x00000004ff007c0c */ /* 0x000fc8000bf05070 */
[----:B------:R-:W-:-:S13]  /*0f00*/  ISETP.NE.AND.EX P0, PT, RZ, UR5, PT, P0 ;  /* 0x00000005ff007c0c */ /* 0x000fda000bf05300 */
[----:B------:R-:W-:Y:S05]  /*0f10*/  @!P0 BRA `(.L_x_11) ;  /* 0x00000000001c8947 */ /* 0x000fea0003800000 */
[----:B------:R-:W0:Y:S02]  /*0f20*/  LDC.64 R4, c[0x0][0x598] ;  /* 0x00016600ff047b82 */ /* 0x000e240000000a00 */
[----:B0-----:R-:W2:Y:S02]  /*0f30*/  LDG.E.64 R4, desc[UR36][R4.64] ;  /* 0x0000002404047981 */ /* 0x001ea4000c1e1b00 */
[----:B--2---:R-:W-:-:S04]  /*0f40*/  ISETP.NE.U32.AND P0, PT, R4, RZ, PT ;  /* 0x000000ff0400720c */ /* 0x004fc80003f05070 */
[----:B------:R-:W-:-:S13]  /*0f50*/  ISETP.NE.AND.EX P0, PT, R5, RZ, PT, P0 ;  /* 0x000000ff0500720c */ /* 0x000fda0003f05300 */
[----:B------:R-:W-:Y:S05]  /*0f60*/  @!P0 BRA `(.L_x_11) ;  /* 0x0000000000088947 */ /* 0x000fea0003800000 */
[----:B------:R0:W5:Y:S01]  /*0f70*/  LD.E R155, desc[UR36][R4.64] ;  /* 0x00000024049b7980 */ /* 0x000162000c101900 */
[----:B------:R-:W-:Y:S05]  /*0f80*/  BRA `(.L_x_12) ;  /* 0x0000000000247947 */ /* 0x000fea0003800000 */
.L_x_11:
[----:B------:R-:W-:Y:S02]  /*0f90*/  ULDC.64 UR4, c[0x0][0x588] ;  /* 0x0001620000047ab9 */ /* 0x000fe40000000a00 */
[----:B------:R-:W-:-:S04]  /*0fa0*/  ISETP.NE.U32.AND P0, PT, RZ, UR4, PT ;  /* 0x00000004ff007c0c */ /* 0x000fc8000bf05070 */
[----:B------:R-:W-:-:S13]  /*0fb0*/  ISETP.NE.AND.EX P0, PT, RZ, UR5, PT, P0 ;  /* 0x00000005ff007c0c */ /* 0x000fda000bf05300 */
[----:B------:R-:W-:Y:S05]  /*0fc0*/  @!P0 BRA `(.L_x_13) ;  /* 0x00000000000c8947 */ /* 0x000fea0003800000 */
[----:B------:R-:W0:Y:S02]  /*0fd0*/  LDC.64 R4, c[0x0][0x588] ;  /* 0x00016200ff047b82 */ /* 0x000e240000000a00 */
[----:B0-----:R1:W5:Y:S01]  /*0fe0*/  LDG.E R155, desc[UR36][R4.64] ;  /* 0x00000024049b7981 */ /* 0x001362000c1e1900 */
[----:B------:R-:W-:Y:S05]  /*0ff0*/  BRA `(.L_x_12) ;  /* 0x0000000000087947 */ /* 0x000fea0003800000 */
.L_x_13:
[----:B------:R-:W-:Y:S02]  /*1000*/  ULDC UR4, c[0x0][0x580] ;  /* 0x0001600000047ab9 */ /* 0x000fe40000000800 */
[----:B------:R-:W-:-:S07]  /*1010*/  IMAD.U32 R155, RZ, RZ, UR4 ;  /* 0x00000004ff9b7e24 */ /* 0x000fce000f8e00ff */
.L_x_12:
[----:B------:R-:W-:Y:S02]  /*1020*/  ULDC.64 UR4, c[0x0][0x5a0] ;  /* 0x0001680000047ab9 */ /* 0x000fe40000000a00 */
[----:B------:R-:W-:-:S04]  /*1030*/  ISETP.NE.U32.AND P0, PT, RZ, UR4, PT ;  /* 0x00000004ff007c0c */ /* 0x000fc8000bf05070 */
[----:B------:R-:W-:-:S13]  /*1040*/  ISETP.NE.AND.EX P0, PT, RZ, UR5, PT, P0 ;  /* 0x00000005ff007c0c */ /* 0x000fda000bf05300 */
[----:B------:R-:W-:Y:S05]  /*1050*/  @!P0 BRA `(.L_x_14) ;  /* 0x00000000001c8947 */ /* 0x000fea0003800000 */
[----:B01----:R-:W0:Y:S02]  /*1060*/  LDC.64 R4, c[0x0][0x5a0] ;  /* 0x00016800ff047b82 */ /* 0x003e240000000a00 */
[----:B0-----:R-:W2:Y:S02]  /*1070*/  LDG.E.64 R4, desc[UR36][R4.64] ;  /* 0x0000002404047981 */ /* 0x001ea4000c1e1b00 */
[----:B--2---:R-:W-:-:S04]  /*1080*/  ISETP.NE.U32.AND P0, PT, R4, RZ, PT ;  /* 0x000000ff0400720c */ /* 0x004fc80003f05070 */
[----:B------:R-:W-:-:S13]  /*1090*/  ISETP.NE.AND.EX P0, PT, R5, RZ, PT, P0 ;  /* 0x000000ff0500720c */ /* 0x000fda0003f05300 */
[----:B------:R-:W-:Y:S05]  /*10a0*/  @!P0 BRA `(.L_x_14) ;  /* 0x0000000000088947 */ /* 0x000fea0003800000 */
[----:B------:R0:W5:Y:S01]  /*10b0*/  LD.E R156, desc[UR36][R4.64] ;  /* 0x00000024049c7980 */ /* 0x000162000c101900 */
[----:B------:R-:W-:Y:S05]  /*10c0*/  BRA `(.L_x_15) ;  /* 0x0000000000247947 */ /* 0x000fea0003800000 */
.L_x_14:
[----:B------:R-:W-:Y:S02]  /*10d0*/  ULDC.64 UR4, c[0x0][0x590] ;  /* 0x0001640000047ab9 */ /* 0x000fe40000000a00 */
[----:B------:R-:W-:-:S04]  /*10e0*/  ISETP.NE.U32.AND P0, PT, RZ, UR4, PT ;  /* 0x00000004ff007c0c */ /* 0x000fc8000bf05070 */
[----:B------:R-:W-:-:S13]  /*10f0*/  ISETP.NE.AND.EX P0, PT, RZ, UR5, PT, P0 ;  /* 0x00000005ff007c0c */ /* 0x000fda000bf05300 */
[----:B------:R-:W-:Y:S05]  /*1100*/  @!P0 BRA `(.L_x_16) ;  /* 0x00000000000c8947 */ /* 0x000fea0003800000 */
[----:B------:R-:W2:Y:S02]  /*1110*/  LDC.64 R156, c[0x0][0x590] ;  /* 0x00016400ff9c7b82 */ /* 0x000ea40000000a00 */
[----:B--2---:R2:W5:Y:S01]  /*1120*/  LDG.E R156, desc[UR36][R156.64] ;  /* 0x000000249c9c7981 */ /* 0x004562000c1e1900 */
[----:B------:R-:W-:Y:S05]  /*1130*/  BRA `(.L_x_15) ;  /* 0x0000000000087947 */ /* 0x000fea0003800000 */
.L_x_16:
[----:B------:R-:W-:Y:S02]  /*1140*/  ULDC UR4, c[0x0][0x584] ;  /* 0x0001610000047ab9 */ /* 0x000fe40000000800 */
[----:B------:R-:W-:-:S07]  /*1150*/  IMAD.U32 R156, RZ, RZ, UR4 ;  /* 0x00000004ff9c7e24 */ /* 0x000fce000f8e00ff */
.L_x_15:
[----:B------:R-:W-:-:S13]  /*1160*/  LOP3.LUT P0, RZ, R0, 0xff, RZ, 0xc0, !PT ;  /* 0x000000ff00ff7812 */ /* 0x000fda000780c0ff */
[----:B------:R-:W-:Y:S05]  /*1170*/  @!P0 EXIT ;  /* 0x000000000000894d */ /* 0x000fea0003800000 */
[----:B------:R-:W-:Y:S01]  /*1180*/  ULDC UR4, c[0x0][0x28c] ;  /* 0x0000a30000047ab9 */ /* 0x000fe20000000800 */
[----:B------:R-:W-:Y:S01]  /*1190*/  UMOV UR38, URZ ;  /* 0x0000003f00267c82 */ /* 0x000fe20008000000 */
[----:B------:R-:W-:Y:S01]  /*11a0*/  UIADD3 UR4, UR4, 0x1f, URZ ;  /* 0x0000001f04047890 */ /* 0x000fe2000fffe03f */
[----:B------:R-:W-:-:S03]  /*11b0*/  UMOV UR39, URZ ;  /* 0x0000003f00277c82 */ /* 0x000fc60008000000 */
[----:B------:R-:W-:-:S04]  /*11c0*/  USHF.R.S32.HI UR5, URZ, 0x1f, UR4 ;  /* 0x0000001f3f057899 */ /* 0x000fc80008011404 */
[----:B------:R-:W-:-:S04]  /*11d0*/  ULEA.HI UR5, UR5, UR4, URZ, 0x5 ;  /* 0x0000000405057291 */ /* 0x000fc8000f8f283f */
[----:B------:R-:W-:-:S12]  /*11e0*/  USHF.R.S32.HI UR40, URZ, 0x5, UR5 ;  /* 0x000000053f287899 */ /* 0x000fd80008011405 */
.L_x_294:
[----:B------:R-:W-:Y:S01]  /*11f0*/  LOP3.LUT R0, R18, 0x80, RZ, 0xc0, !PT ;  /* 0x0000008012007812 */ /* 0x000fe200078ec0ff */
[----:B---3--:R-:W3:Y:S01]  /*1200*/  S2UR UR7, SR_CgaCtaId ;  /* 0x00000000000779c3 */ /* 0x008ee20000008800 */
[----:B------:R-:W-:Y:S02]  /*1210*/  UMOV UR6, 0x400 ;  /* 0x0000040000067882 */ /* 0x000fe40000000000 */
[----:B------:R-:W-:-:S06]  /*1220*/  SHF.R.U32.HI R0, RZ, 0x7, R0 ;  /* 0x00000007ff007819 */ /* 0x000fcc0000011600 */
[----:B----4-:R-:W4:Y:S01]  /*1230*/  SHFL.IDX PT, R0, R0, RZ, 0x1f ;  /* 0x00001fff00007589 */ /* 0x010f2200000e0000 */
[----:B---3--:R-:W-:Y:S01]  /*1240*/  ULEA UR6, UR7, UR6, 0x18 ;  /* 0x0000000607067291 */ /* 0x008fe2000f8ec03f */
[----:B----4-:R-:W-:-:S13]  /*1250*/  R2UR UR4, R0 ;  /* 0x00000000000472ca */ /* 0x010fda00000e0000 */
[----:B------:R-:W-:-:S04]  /*1260*/  ULEA.HI UR5, UR4, UR4, URZ, 0x1 ;  /* 0x0000000404057291 */ /* 0x000fc8000f8f083f */
[----:B------:R-:W-:-:S04]  /*1270*/  ULOP3.LUT UR5, UR5, 0x1ffffe, URZ, 0xc0, !UPT ;  /* 0x001ffffe05057892 */ /* 0x000fc8000f8ec03f */
[----:B------:R-:W-:-:S03]  /*1280*/  UIADD3 UR5, UR4, -UR5, URZ ;  /* 0x8000000504057290 */ /* 0x000fc6000fffe03f */
[----:B------:R-:W-:Y:S01]  /*1290*/  ULDC UR4, c[0x0][0x28c] ;  /* 0x0000a30000047ab9 */ /* 0x000fe20000000800 */
[----:B------:R-:W-:Y:S01]  /*12a0*/  ULEA UR5, UR5, UR6, 0xb ;  /* 0x0000000605057291 */ /* 0x000fe2000f8e583f */
[----:B------:R-:W-:-:S03]  /*12b0*/  ISETP.LT.AND P0, PT, RZ, UR4, PT ;  /* 0x00000004ff007c0c */ /* 0x000fc6000bf01270 */
[----:B------:R-:W-:-:S04]  /*12c0*/  UIADD3 UR5, UR5, 0x100, URZ ;  /* 0x0000010005057890 */ /* 0x000fc8000fffe03f */
[----:B------:R-:W-:-:S04]  /*12d0*/  USHF.R.U32.HI UR5, URZ, 0x4, UR5 ;  /* 0x000000043f057899 */ /* 0x000fc80008011605 */
[----:B------:R-:W-:Y:S02]  /*12e0*/  ULOP3.LUT UR41, UR5, 0x3fff, URZ, 0xc0, !UPT ;  /* 0x00003fff05297892 */ /* 0x000fe4000f8ec03f */
[----:B------:R-:W-:Y:S10]  /*12f0*/  @P0 BRA `(.L_x_17) ;  /* 0x0000000000400947 */ /* 0x000ff40003800000 */
[----:B------:R-:W-:Y:S01]  /*1300*/  MOV R0, 0x0 ;  /* 0x0000000000007802 */ /* 0x000fe20000000f00 */
[----:B------:R-:W-:Y:S01]  /*1310*/  ULDC.64 UR4, c[0x4][0x68] ;  /* 0x01001a0000047ab9 */ /* 0x000fe20000000a00 */
[----:B------:R-:W-:Y:S01]  /*1320*/  ULDC.64 UR6, c[0x4][0x8] ;  /* 0x0100020000067ab9 */ /* 0x000fe20000000a00 */
[----:B01----:R-:W-:Y:S01]  /*1330*/  IMAD.U32 R4, RZ, RZ, UR4 ;  /* 0x00000004ff047e24 */ /* 0x003fe2000f8e00ff */
[----:B------:R0:W1:Y:S01]  /*1340*/  LDC.64 R14, c[0x4][R0] ;  /* 0x01000000000e7b82 */ /* 0x0000620000000a00 */
[----:B------:R-:W-:Y:S01]  /*1350*/  IMAD.U32 R5, RZ, RZ, UR5 ;  /* 0x00000005ff057e24 */ /* 0x000fe2000f8e00ff */
[----:B------:R-:W-:Y:S01]  /*1360*/  ULDC.64 UR4, c[0x4][0x70] ;  /* 0x01001c0000047ab9 */ /* 0x000fe20000000a00 */
[----:B------:R-:W-:Y:S02]  /*1370*/  IMAD.U32 R10, RZ, RZ, UR6 ;  /* 0x00000006ff0a7e24 */ /* 0x000fe4000f8e00ff */
[----:B------:R-:W-:Y:S02]  /*1380*/  IMAD.U32 R6, RZ, RZ, UR4 ;  /* 0x00000004ff067e24 */ /* 0x000fe4000f8e00ff */
[----:B------:R-:W-:-:S02]  /*1390*/  IMAD.U32 R7, RZ, RZ, UR5 ;  /* 0x00000005ff077e24 */ /* 0x000fc4000f8e00ff */
[----:B------:R-:W-:Y:S02]  /*13a0*/  IMAD.U32 R11, RZ, RZ, UR7 ;  /* 0x00000007ff0b7e24 */ /* 0x000fe4000f8e00ff */
[----:B------:R-:W-:Y:S02]  /*13b0*/  IMAD.MOV.U32 R8, RZ, RZ, 0x1e1 ;  /* 0x000001e1ff087424 */ /* 0x000fe400078e00ff */
[----:B------:R-:W-:Y:S02]  /*13c0*/  IMAD.MOV.U32 R12, RZ, RZ, 0x1 ;  /* 0x00000001ff0c7424 */ /* 0x000fe400078e00ff */
[----:B0-----:R-:W-:-:S07]  /*13d0*/  IMAD.MOV.U32 R13, RZ, RZ, RZ ;  /* 0x000000ffff0d7224 */ /* 0x001fce00078e00ff */
[----:B------:R-:W-:-:S07]  /*13e0*/  LEPC R20, `(.L_x_17) ;  /* 0x000000001014794e */ /* 0x000fce0000000000 */
[----:B-12--5:R-:W-:Y:S05]  /*13f0*/  CALL.ABS.NOINC R14 ;  /* 0x000000000e007343 */ /* 0x026fea0003c00000 */
.L_x_17:
[----:B------:R-:W-:-:S04]  /*1400*/  LOP3.LUT R0, R19, 0x1, RZ, 0xfc, !PT ;  /* 0x0000000113007812 */ /* 0x000fc800078efcff */
[----:B------:R-:W-:-:S13]  /*1410*/  ISETP.NE.AND P0, PT, R0, 0x3, PT ;  /* 0x000000030000780c */ /* 0x000fda0003f05270 */
[----:B------:R-:W-:Y:S05]  /*1420*/  @!P0 BRA `(.L_x_18) ;  /* 0x0000000000048947 */ /* 0x000fea0003800000 */
[----:B------:R-:W-:Y:S01]  /*1430*/  BPT.TRAP 0x1 ;  /* 0x000000040000795c */ /* 0x000fe20000300000 */
.L_x_18:
[----:B------:R-:W3:Y:S01]  /*1440*/  S2UR UR5, SR_CgaCtaId ;  /* 0x00000000000579c3 */ /* 0x000ee20000008800 */
[----:B------:R-:W-:Y:S01]  /*1450*/  UMOV UR4, 0x400 ;  /* 0x0000040000047882 */ /* 0x000fe20000000000 */
[----:B------:R-:W-:Y:S02]  /*1460*/  IMAD.U32 R0, RZ, RZ, UR38 ;  /* 0x00000026ff007e24 */ /* 0x000fe4000f8e00ff */
[----:B------:R-:W-:-:S03]  /*1470*/  IMAD.U32 R3, RZ, RZ, UR39 ;  /* 0x00000027ff037e24 */ /* 0x000fc6000f8e00ff */
[----:B------:R-:W-:Y:S01]  /*1480*/  SHF.L.U32 R0, R0, 0x1f, RZ ;  /* 0x0000001f00007819 */ /* 0x000fe200000006ff */
[----:B---3--:R-:W-:-:S06]  /*1490*/  ULEA UR4, UR5, UR4, 0x18 ;  /* 0x0000000405047291 */ /* 0x008fcc000f8ec03f */
[----:B------:R-:W-:-:S04]  /*14a0*/  IMAD.U32 R6, RZ, RZ, UR4 ;  /* 0x00000004ff067e24 */ /* 0x000fc8000f8e00ff */
[----:B------:R-:W-:-:S04]  /*14b0*/  IMAD R3, R3, 0x8, R6 ;  /* 0x0000000803037824 */ /* 0x000fc800078e0206 */
[----:B------:R3:W4:Y:S01]  /*14c0*/  SYNCS.PHASECHK.TRANS64.TRYWAIT P1, [R3+URZ], R0 ;  /* 0x00000000030075a7 */ /* 0x000722000802017f */
[----:B------:R-:W-:Y:S05]  /*14d0*/  @!P0 BRA `(.L_x_19) ;  /* 0x0000000000048947 */ /* 0x000fea0003800000 */
[----:B------:R-:W-:Y:S01]  /*14e0*/  BPT.TRAP 0x1 ;  /* 0x000000040000795c */ /* 0x000fe20000300000 */
.L_x_19:
[----:B----4-:R-:W-:Y:S05]  /*14f0*/  @P1 BRA `(.L_x_20) ;  /* 0x0000000000081947 */ /* 0x010fea0003800000 */
[----:B------:R-:W4:Y:S02]  /*1500*/  SYNCS.PHASECHK.TRANS64.TRYWAIT P1, [R3+URZ], R0 ;  /* 0x00000000030075a7 */ /* 0x000f24000802017f */
[----:B----4-:R-:W-:Y:S05]  /*1510*/  @!P1 BRA `(.L_x_21) ;  /* 0x0000008800089947 */ /* 0x010fea0003800000 */
.L_x_20:
[----:B------:R-:W-:-:S04]  /*1520*/  UISETP.LT.AND UP0, UPT, UR40, 0x1, UPT ;  /* 0x000000012800788c */ /* 0x000fc8000bf01270 */
[----:B------:R-:W-:-:S06]  /*1530*/  USEL UR4, UR40, 0x1, UP0 ;  /* 0x0000000128047887 */ /* 0x000fcc0008000000 */
[----:B---34-:R-:W-:Y:S01]  /*1540*/  IMAD.U32 R0, RZ, RZ, UR4 ;  /* 0x00000004ff007e24 */ /* 0x018fe2000f8e00ff */
[----:B------:R-:W-:Y:S05]  /*1550*/  WARPSYNC.ALL ;  /* 0x0000000000007948 */ /* 0x000fea0003800000 */
[----:B------:R-:W-:-:S04]  /*1560*/  IADD3 R0, -R0, UR40, RZ ;  /* 0x0000002800007c10 */ /* 0x000fc8000fffe1ff */
[----:B------:R-:W-:Y:S02]  /*1570*/  ISETP.GE.AND P1, PT, R0, 0x1, PT ;  /* 0x000000010000780c */ /* 0x000fe40003f26270 */
[----:B------:R-:W-:Y:S01]  /*1580*/  R2UR UR4, R6 ;  /* 0x00000000060472ca */ /* 0x000fe200000e0000 */
[----:B------:R-:W-:Y:S01]  /*1590*/  ULOP3.LUT UR41, UR41, 0x10000, URZ, 0xfc, !UPT ;  /* 0x0001000029297892 */ /* 0x000fe2000f8efc3f */
[----:B------:R-:W-:Y:S01]  /*15a0*/  WARPGROUP.ARRIVE ;  /* 0x00000000000079c5 */ /* 0x000fe20000000000 */
[----:B------:R-:W-:Y:S01]  /*15b0*/  UMOV UR5, 0xc0000010 ;  /* 0xc000001000057882 */ /* 0x000fe20000000000 */
[----:B------:R-:W-:-:S09]  /*15c0*/  UMOV UR7, 0xc0000010 ;  /* 0xc000001000077882 */ /* 0x000fd20000000000 */
[----:B------:R-:W-:-:S04]  /*15d0*/  UIADD3 UR4, UR4, 0x4100, URZ ;  /* 0x0000410004047890 */ /* 0x000fc8000fffe03f */
[----:B------:R-:W-:-:S04]  /*15e0*/  USHF.R.U32.HI UR4, URZ, 0x4, UR4 ;  /* 0x000000043f047899 */ /* 0x000fc80008011604 */
[----:B------:R-:W-:-:S04]  /*15f0*/  ULOP3.LUT UR4, UR4, 0x3fff, URZ, 0xc0, !UPT ;  /* 0x00003fff04047892 */ /* 0x000fc8000f8ec03f */
[----:B------:R-:W-:Y:S02]  /*1600*/  ULOP3.LUT UR9, UR4, 0x10000, URZ, 0xfc, !UPT ;  /* 0x0001000004097892 */ /* 0x000fe4000f8efc3f */
[----:B------:R-:W-:Y:S02]  /*1610*/  ULEA UR4, UR39, UR41, 0x8 ;  /* 0x0000002927047291 */ /* 0x000fe4000f8e403f */
[----:B------:R-:W-:-:S09]  /*1620*/  ULEA UR6, UR39, UR9, 0x9 ;  /* 0x0000000927067291 */ /* 0x000fd2000f8e483f */
[----:B------:R-:W-:Y:S03]  /*1630*/  IGMMA.64x256x32.S8.S8 R24, gdesc[UR4], RZ, !UPT, gsb0 ;  /* 0x06600000041879f1 */ /* 0x000fe6000c0410ff */
[----:B------:R-:W-:Y:S02]  /*1640*/  WARPGROUP.DEPBAR.LE gsb0, 0x0 ;  /* 0x00008000000079c5 */ /* 0x000fe40000010000 */
[----:B------:R-:W-:Y:S05]  /*1650*/  @!P1 BRA `(.L_x_22) ;  /* 0x0000000000c89947 */ /* 0x000fea0003800000 */
[----:B------:R-:W-:Y:S02]  /*1660*/  UIADD3 UR4, UR39, 0x1, URZ ;  /* 0x0000000127047890 */ /* 0x000fe4000fffe03f */
[----:B------:R-:W-:Y:S02]  /*1670*/  IMAD.U32 R3, RZ, RZ, UR39 ;  /* 0x00000027ff037e24 */ /* 0x000fe4000f8e00ff */
[----:B------:R-:W-:-:S04]  /*1680*/  UISETP.NE.AND UP0, UPT, UR4, 0x4, UPT ;  /* 0x000000040400788c */ /* 0x000fc8000bf05270 */
[----:B------:R-:W-:Y:S02]  /*1690*/  USEL UR5, URZ, 0x1, UP0 ;  /* 0x000000013f057887 */ /* 0x000fe40008000000 */
[----:B------:R-:W-:Y:S02]  /*16a0*/  USEL UR8, UR4, URZ, UP0 ;  /* 0x0000003f04087287 */ /* 0x000fe40008000000 */
[----:B------:R-:W-:-:S06]  /*16b0*/  ULOP3.LUT UR5, UR38, UR5, URZ, 0x3c, !UPT ;  /* 0x0000000526057292 */ /* 0x000fcc000f8e3c3f */
[----:B------:R-:W-:-:S07]  /*16c0*/  IMAD.U32 R7, RZ, RZ, UR5 ;  /* 0x00000005ff077e24 */ /* 0x000fce000f8e00ff */
.L_x_29:
[----:B------:R-:W-:Y:S05]  /*16d0*/  @!P0 BRA `(.L_x_23) ;  /* 0x0000000000048947 */ /* 0x000fea0003800000 */
[----:B------:R-:W-:Y:S01]  /*16e0*/  BPT.TRAP 0x1 ;  /* 0x000000040000795c */ /* 0x000fe20000300000 */
.L_x_23:
[----:B------:R-:W3:Y:S01]  /*16f0*/  S2UR UR5, SR_CgaCtaId ;  /* 0x00000000000579c3 */ /* 0x000ee20000008800 */
[----:B------:R-:W-:Y:S01]  /*1700*/  UMOV UR4, 0x400 ;  /* 0x0000040000047882 */ /* 0x000fe20000000000 */
[----:B01----:R-:W-:Y:S01]  /*1710*/  IMAD.U32 R5, RZ, RZ, UR8 ;  /* 0x00000008ff057e24 */ /* 0x003fe2000f8e00ff */
[----:B------:R-:W-:Y:S01]  /*1720*/  SHF.L.U32 R4, R7, 0x1f, RZ ;  /* 0x0000001f07047819 */ /* 0x000fe200000006ff */
[----:B---3--:R-:W-:-:S06]  /*1730*/  ULEA UR4, UR5, UR4, 0x18 ;  /* 0x0000000405047291 */ /* 0x008fcc000f8ec03f */
[----:B------:R-:W-:-:S04]  /*1740*/  IMAD.U32 R6, RZ, RZ, UR4 ;  /* 0x00000004ff067e24 */ /* 0x000fc8000f8e00ff */
[----:B------:R-:W-:-:S04]  /*1750*/  IMAD R5, R5, 0x8, R6 ;  /* 0x0000000805057824 */ /* 0x000fc800078e0206 */
[----:B------:R0:W1:Y:S01]  /*1760*/  SYNCS.PHASECHK.TRANS64.TRYWAIT P1, [R5+URZ], R4 ;  /* 0x00000004050075a7 */ /* 0x000062000802017f */
[----:B------:R-:W-:Y:S05]  /*1770*/  @!P0 BRA `(.L_x_24) ;  /* 0x0000000000048947 */ /* 0x000fea0003800000 */
[----:B------:R-:W-:Y:S01]  /*1780*/  BPT.TRAP 0x1 ;  /* 0x000000040000795c */ /* 0x000fe20000300000 */
.L_x_24:
[----:B-1----:R-:W-:Y:S05]  /*1790*/  @P1 BRA `(.L_x_25) ;  /* 0x0000000000081947 */ /* 0x002fea0003800000 */
[----:B------:R-:W1:Y:S02]  /*17a0*/  SYNCS.PHASECHK.TRANS64.TRYWAIT P1, [R5+URZ], R4 ;  /* 0x00000004050075a7 */ /* 0x000e64000802017f */
[----:B-1----:R-:W-:Y:S05]  /*17b0*/  @!P1 BRA `(.L_x_26) ;  /* 0x0000008400749947 */ /* 0x002fea0003800000 */
.L_x_25:
[----:B------:R-:W-:Y:S01]  /*17c0*/  ULEA UR4, UR8, UR41, 0x8 ;  /* 0x0000002908047291 */ /* 0x000fe2000f8e403f */
[----:B------:R-:W-:Y:S01]  /*17d0*/  WARPGROUP.ARRIVE ;  /* 0x00000000000079c5 */ /* 0x000fe20000000000 */
[----:B------:R-:W-:Y:S01]  /*17e0*/  ULEA UR6, UR8, UR9, 0x9 ;  /* 0x0000000908067291 */ /* 0x000fe2000f8e483f */
[----:B------:R-:W-:Y:S01]  /*17f0*/  UMOV UR5, 0xc0000010 ;  /* 0xc000001000057882 */ /* 0x000fe20000000000 */
[----:B------:R-:W-:-:S07]  /*1800*/  UMOV UR7, 0xc0000010 ;  /* 0xc000001000077882 */ /* 0x000fce0000000000 */
[----:B------:R-:W-:Y:S03]  /*1810*/  IGMMA.64x256x32.S8.S8 R24, gdesc[UR4], R24, gsb0 ;  /* 0x06600000041879f1 */ /* 0x000fe60008041018 */
[----:B------:R-:W-:Y:S02]  /*1820*/  WARPGROUP.DEPBAR.LE gsb0, 0x0 ;  /* 0x00008000000079c5 */ /* 0x000fe40000010000 */
[----:B------:R-:W-:Y:S05]  /*1830*/  @!P0 BRA `(.L_x_27) ;  /* 0x0000000000048947 */ /* 0x000fea0003800000 */
[----:B------:R-:W-:Y:S01]  /*1840*/  BPT.TRAP 0x1 ;  /* 0x000000040000795c */ /* 0x000fe20000300000 */
.L_x_27:
[----:B------:R-:W-:-:S13]  /*1850*/  ISETP.NE.AND P1, PT, R23, RZ, PT ;  /* 0x000000ff1700720c */ /* 0x000fda0003f25270 */
[----:B01----:R-:W-:-:S04]  /*1860*/  @P1 IMAD R4, R3, 0x8, R6 ;  /* 0x0000000803041824 */ /* 0x003fc800078e0206 */
[----:B------:R-:W-:-:S05]  /*1870*/  @P1 VIADD R5, R4, 0x20 ;  /* 0x0000002004051836 */ /* 0x000fca0000000000 */
[----:B------:R-:W-:-:S04]  /*1880*/  @P1 PRMT R5, R152, 0x654, R5 ;  /* 0x0000065498051816 */ /* 0x000fc80000000005 */
[----:B------:R0:W-:Y:S01]  /*1890*/  @P1 SYNCS.ARRIVE.TRANS64.RED.A1T0 RZ, [R5+URZ], RZ ;  /* 0x000000ff05ff19a7 */ /* 0x0001e2000810043f */
[----:B------:R-:W-:-:S13]  /*18a0*/  ISETP.GT.U32.AND P1, PT, R19, 0x1, PT ;  /* 0x000000011300780c */ /* 0x000fda0003f24070 */
[----:B0-----:R-:W-:Y:S05]  /*18b0*/  @P1 BRA `(.L_x_28) ;  /* 0x0000000000041947 */ /* 0x001fea0003800000 */
[----:B------:R-:W-:Y:S01]  /*18c0*/  BPT.TRAP 0x1 ;  /* 0x000000040000795c */ /* 0x000fe20000300000 */
.L_x_28:
[----:B------:R-:W-:Y:S01]  /*18d0*/  UIADD3 UR8, UR8, 0x1, URZ ;  /* 0x0000000108087890 */ /* 0x000fe2000fffe03f */
[C---:B------:R-:W-:Y:S01]  /*18e0*/  ISETP.GT.AND P2, PT, R0.reuse, 0x1, PT ;  /* 0x000000010000780c */ /* 0x040fe20003f44270 */
[----:B------:R-:W-:Y:S02]  /*18f0*/  VIADD R3, R3, 0x1 ;  /* 0x0000000103037836 */ /* 0x000fe40000000000 */
[----:B------:R-:W-:Y:S01]  /*1900*/  UISETP.NE.AND UP0, UPT, UR8, 0x4, UPT ;  /* 0x000000040800788c */ /* 0x000fe2000bf05270 */
[----:B------:R-:W-:Y:S02]  /*1910*/  VIADD R0, R0, 0xffffffff ;  /* 0xffffffff00007836 */ /* 0x000fe40000000000 */
[C---:B------:R-:W-:Y:S01]  /*1920*/  ISETP.NE.AND P1, PT, R3.reuse, 0x4, PT ;  /* 0x000000040300780c */ /* 0x040fe20003f25270 */
[----:B------:R-:W-:Y:S02]  /*1930*/  USEL UR4, URZ, 0x1, UP0 ;  /* 0x000000013f047887 */ /* 0x000fe40008000000 */
[----:B------:R-:W-:Y:S01]  /*1940*/  USEL UR8, UR8, URZ, UP0 ;  /* 0x0000003f08087287 */ /* 0x000fe20008000000 */
[----:B------:R-:W-:-:S03]  /*1950*/  SEL R3, R3, RZ, P1 ;  /* 0x000000ff03037207 */ /* 0x000fc60000800000 */
[----:B------:R-:W-:Y:S01]  /*1960*/  LOP3.LUT R7, R7, UR4, RZ, 0x3c, !PT ;  /* 0x0000000407077c12 */ /* 0x000fe2000f8e3cff */
[----:B------:R-:W-:Y:S07]  /*1970*/  @P2 BRA `(.L_x_29) ;  /* 0xfffffffc00542947 */ /* 0x000fee000383ffff */
.L_x_22:
[----:B------:R-:W3:Y:S02]  /*1980*/  LDC R0, c[0x0][0x28c] ;  /* 0x0000a300ff007b82 */ /* 0x000ee40000000800 */
[----:B---3--:R-:W-:-:S13]  /*1990*/  ISETP.GE.AND P1, PT, R0, 0x1, PT ;  /* 0x000000010000780c */ /* 0x008fda0003f26270 */
[----:B------:R-:W-:Y:S05]  /*19a0*/  @!P1 BRA `(.L_x_30) ;  /* 0x0000000000409947 */ /* 0x000fea0003800000 */
[----:B------:R-:W-:Y:S05]  /*19b0*/  @!P0 BRA `(.L_x_31) ;  /* 0x0000000000048947 */ /* 0x000fea0003800000 */
[----:B------:R-:W-:Y:S01]  /*19c0*/  BPT.TRAP 0x1 ;  /* 0x000000040000795c */ /* 0x000fe20000300000 */
.L_x_31:
[----:B------:R-:W-:Y:S01]  /*19d0*/  ISETP.NE.AND P0, PT, R23, RZ, PT ;  /* 0x000000ff1700720c */ /* 0x000fe20003f05270 */
[----:B------:R-:W-:-:S12]  /*19e0*/  UISETP.LT.AND UP1, UPT, UR40, 0x1, UPT ;  /* 0x000000012800788c */ /* 0x000fd8000bf21270 */
[----:B------:R-:W-:-:S05]  /*19f0*/  VOTEU.ANY UP0, P0 ;  /* 0x00000000003f7886 */ /* 0x000fca0000000100 */
[----:B------:R-:W-:-:S04]  /*1a00*/  @UP0 USEL UR4, UR40, 0x1, UP1 ;  /* 0x0000000128040887 */ /* 0x000fc80008800000 */
[----:B------:R-:W-:-:S06]  /*1a10*/  @UP0 UIADD3 UR4, UR39, UR40, -UR4 ;  /* 0x0000002827040290 */ /* 0x000fcc000fffe804 */
[----:B------:R-:W-:-:S04]  /*1a20*/  IMAD.U32 R0, RZ, RZ, UR4 ;  /* 0x00000004ff007e24 */ /* 0x000fc8000f8e00ff */
[----:B------:R-:W-:-:S05]  /*1a30*/  @P0 IMAD.SHL.U32 R0, R0, 0x8, RZ ;  /* 0x0000000800000824 */ /* 0x000fca00078e00ff */
[----:B------:R-:W-:-:S04]  /*1a40*/  @P0 LOP3.LUT R0, R0, 0x18, RZ, 0xc0, !PT ;  /* 0x0000001800000812 */ /* 0x000fc800078ec0ff */
[----:B------:R-:W-:-:S04]  /*1a50*/  @P0 IADD3 R3, R6, 0x20, R0 ;  /* 0x0000002006030810 */ /* 0x000fc80007ffe000 */
[----:B------:R-:W-:-:S04]  /*1a60*/  @P0 PRMT R3, R152, 0x654, R3 ;  /* 0x0000065498030816 */ /* 0x000fc80000000003 */
[----:B------:R3:W-:Y:S01]  /*1a70*/  @P0 SYNCS.ARRIVE.TRANS64.RED.A1T0 RZ, [R3+URZ], RZ ;  /* 0x000000ff03ff09a7 */ /* 0x0007e2000810043f */
[----:B------:R-:W-:-:S13]  /*1a80*/  ISETP.GT.U32.AND P0, PT, R19, 0x1, PT ;  /* 0x000000011300780c */ /* 0x000fda0003f04070 */
[----:B---3--:R-:W-:Y:S05]  /*1a90*/  @P0 BRA `(.L_x_30) ;  /* 0x0000000000040947 */ /* 0x008fea0003800000 */
[----:B------:R-:W-:Y:S01]  /*1aa0*/  BPT.TRAP 0x1 ;  /* 0x000000040000795c */ /* 0x000fe20000300000 */
.L_x_30:
[----:B------:R-:W3:Y:S01]  /*1ab0*/  LDC R9, c[0x0][0x288] ;  /* 0x0000a200ff097b82 */ /* 0x000ee20000000800 */
[--C-:B------:R-:W-:Y:S01]  /*1ac0*/  SHF.R.U32.HI R0, RZ, 0x2, R18.reuse ;  /* 0x00000002ff007819 */ /* 0x100fe20000011612 */
[----:B------:R-:W-:Y:S01]  /*1ad0*/  UIADD3 UR39, UR40, UR39, URZ ;  /* 0x0000002728277290 */ /* 0x000fe2000fffe03f */
[----:B01----:R-:W-:Y:S01]  /*1ae0*/  SHF.R.U32.HI R5, RZ, 0x7, R18 ;  /* 0x00000007ff057819 */ /* 0x003fe20000011612 */
[----:B------:R-:W-:Y:S01]  /*1af0*/  ULDC UR8, c[0x0][0x284] ;  /* 0x0000a10000087ab9 */ /* 0x000fe20000000800 */
[----:B------:R-:W-:Y:S01]  /*1b00*/  LOP3.LUT R4, R18, 0x60, RZ, 0xc0, !PT ;  /* 0x0000006012047812 */ /* 0x000fe200078ec0ff */
[----:B------:R-:W-:Y:S01]  /*1b10*/  USHF.R.U32.HI UR4, URZ, 0x2, UR39 ;  /* 0x000000023f047899 */ /* 0x000fe20008011627 */
[----:B------:R-:W-:Y:S01]  /*1b20*/  LOP3.LUT R3, R0, 0x7, RZ, 0xc0, !PT ;  /* 0x0000000700037812 */ /* 0x000fe200078ec0ff */
[----:B------:R-:W-:Y:S01]  /*1b30*/  UISETP.GT.U32.AND UP1, UPT, UR39, 0x3, UPT ;  /* 0x000000032700788c */ /* 0x000fe2000bf24070 */
[----:B------:R-:W-:Y:S01]  /*1b40*/  LOP3.LUT R0, R5, 0x1, RZ, 0xc0, !PT ;  /* 0x0000000105007812 */ /* 0x000fe200078ec0ff */
[----:B------:R-:W-:Y:S01]  /*1b50*/  ULOP3.LUT UR4, UR4, 0x1, URZ, 0xc0, !UPT ;  /* 0x0000000104047892 */ /* 0x000fe2000f8ec03f */
[----:B------:R-:W-:Y:S01]  /*1b60*/  SHF.R.U32.HI R6, RZ, 0x1, R4 ;  /* 0x00000001ff067819 */ /* 0x000fe20000011604 */
[----:B------:R-:W-:Y:S01]  /*1b70*/  IMAD.SHL.U32 R4, R18, 0x2, RZ ;  /* 0x0000000212047824 */ /* 0x000fe200078e00ff */
[----:B------:R-:W-:Y:S01]  /*1b80*/  SHF.R.S32.HI R14, RZ, 0x1f, R22 ;  /* 0x0000001fff0e7819 */ /* 0x000fe20000011416 */
[----:B------:R-:W-:Y:S01]  /*1b90*/  IMAD.SHL.U32 R8, R0, 0x40, RZ ;  /* 0x0000004000087824 */ /* 0x000fe200078e00ff */
[--C-:B------:R-:W-:Y:S01]  /*1ba0*/  IADD3 R5, RZ, -R6, -R3.reuse ;  /* 0x80000006ff057210 */ /* 0x100fe20007ffe803 */
[----:B------:R-:W-:Y:S01]  /*1bb0*/  UISETP.NE.U32.AND UP0, UPT, UR4, 0x1, UPT ;  /* 0x000000010400788c */ /* 0x000fe2000bf05070 */
[----:B------:R-:W-:Y:S01]  /*1bc0*/  LOP3.LUT R4, R4, 0x6, RZ, 0xc0, !PT ;  /* 0x0000000604047812 */ /* 0x000fe200078ec0ff */
[----:B------:R-:W-:Y:S01]  /*1bd0*/  ULDC.64 UR6, c[0x0][0x5d0] ;  /* 0x0001740000067ab9 */ /* 0x000fe20000000a00 */
[----:B------:R-:W-:Y:S01]  /*1be0*/  LOP3.LUT R3, R8, 0x40, R3, 0xe2, !PT ;  /* 0x0000004008037812 */ /* 0x000fe200078ee203 */
[----:B------:R-:W-:Y:S01]  /*1bf0*/  IMAD R7, R0, -0x40, R5 ;  /* 0xffffffc000077824 */ /* 0x000fe200078e0205 */
[----:B------:R-:W-:Y:S01]  /*1c00*/  LOP3.LUT R0, R18, 0x3, RZ, 0xc0, !PT ;  /* 0x0000000312007812 */ /* 0x000fe200078ec0ff */
[----:B------:R-:W-:Y:S01]  /*1c10*/  UISETP.LT.U32.AND UP1, UPT, UR40, 0x4, UP1 ;  /* 0x000000042800788c */ /* 0x000fe20008f21070 */
[----:B------:R-:W-:Y:S01]  /*1c20*/  PRMT R8, R4, 0x6540, R153 ;  /* 0x0000654004087816 */ /* 0x000fe20000000099 */
[----:B------:R-:W-:Y:S01]  /*1c30*/  IMAD.SHL.U32 R153, R153, 0x100, RZ ;  /* 0x0000010099997824 */ /* 0x000fe200078e00ff */
[----:B------:R-:W-:Y:S01]  /*1c40*/  UISETP.GT.U32.AND UP0, UPT, UR40, 0x3, !UP0 ;  /* 0x000000032800788c */ /* 0x000fe2000c704070 */
[----:B---3--:R-:W-:Y:S01]  /*1c50*/  IMAD R12, R0, -0x2, R9 ;  /* 0xfffffffe000c7824 */ /* 0x008fe200078e0209 */
[----:B------:R-:W-:Y:S01]  /*1c60*/  USEL UR5, URZ, 0x1, !UP1 ;  /* 0x000000013f057887 */ /* 0x000fe2000c800000 */
[----:B------:R-:W-:Y:S01]  /*1c70*/  IMAD.SHL.U32 R0, R154, 0x80, RZ ;  /* 0x000000809a007824 */ /* 0x000fe200078e00ff */
[----:B------:R-:W-:Y:S01]  /*1c80*/  ISETP.GE.AND P0, PT, R153, R9, PT ;  /* 0x000000099900720c */ /* 0x000fe20003f06270 */
[----:B------:R-:W-:Y:S01]  /*1c90*/  IMAD R5, R14, UR6, RZ ;  /* 0x000000060e057c24 */ /* 0x000fe2000f8e02ff */
[----:B------:R-:W-:Y:S01]  /*1ca0*/  SHF.R.S32.HI R9, RZ, 0x1f, R8 ;  /* 0x0000001fff097819 */ /* 0x000fe20000011408 */
[----:B------:R-:W-:Y:S01]  /*1cb0*/  USEL UR4, URZ, 0x1, !UP0 ;  /* 0x000000013f047887 */ /* 0x000fe2000c000000 */
[----:B------:R-:W-:Y:S01]  /*1cc0*/  ISETP.GE.OR P0, PT, R0, UR8, P0 ;  /* 0x0000000800007c0c */ /* 0x000fe20008706670 */
[----:B------:R-:W-:Y:S01]  /*1cd0*/  IMAD.WIDE R10, R154, 0x80, RZ ;  /* 0x000000809a0a7825 */ /* 0x000fe200078e02ff */
[----:B------:R-:W-:Y:S01]  /*1ce0*/  ULOP3.LUT UR39, UR39, 0x3, URZ, 0xc0, !UPT ;  /* 0x0000000327277892 */ /* 0x000fe2000f8ec03f */
[----:B------:R-:W-:Y:S01]  /*1cf0*/  IADD3 R162, -R0, UR8, R7 ;  /* 0x0000000800a27c10 */ /* 0x000fe2000fffe107 */
[----:B------:R-:W-:Y:S01]  /*1d00*/  ULOP3.LUT UR38, UR4, UR38, UR5, 0x96, !UPT ;  /* 0x0000002604267292 */ /* 0x000fe2000f8e9605 */
[----:B------:R-:W-:Y:S01]  /*1d10*/  IMAD R13, R22, UR7, R5 ;  /* 0x00000007160d7c24 */ /* 0x000fe2000f8e0205 */
[----:B------:R-:W-:Y:S01]  /*1d20*/  LOP3.LUT R163, R10, R3, R6, 0xfe, !PT ;  /* 0x000000030aa37212 */ /* 0x000fe200078efe06 */
[----:B------:R-:W-:-:S04]  /*1d30*/  IMAD.WIDE.U32 R4, R22, UR6, R8 ;  /* 0x0000000616047c25 */ /* 0x000fc8000f8e0008 */
[----:B------:R-:W-:Y:S02]  /*1d40*/  IMAD.IADD R5, R5, 0x1, R13 ;  /* 0x0000000105057824 */ /* 0x000fe400078e020d */
[----:B------:R-:W-:Y:S02]  /*1d50*/  IMAD.IADD R0, R12, 0x1, -R153 ;  /* 0x000000010c007824 */ /* 0x000fe400078e0a99 */
[----:B------:R-:W-:Y:S01]  /*1d60*/  IMAD.MOV.U32 R154, RZ, RZ, -0x1 ;  /* 0xffffffffff9a7424 */ /* 0x000fe200078e00ff */
[----:B------:R-:W-:Y:S06]  /*1d70*/  @P0 BRA `(.L_x_32) ;  /* 0x0000006000a00947 */ /* 0x000fec0003800000 */
[----:B------:R-:W0:Y:S01]  /*1d80*/  LDC.64 R12, c[0x0][0x5c8] ;  /* 0x00017200ff0c7b82 */ /* 0x000e220000000a00 */
[----:B------:R-:W-:Y:S01]  /*1d90*/  ULDC.64 UR4, c[0x0][0x5c0] ;  /* 0x0001700000047ab9 */ /* 0x000fe20000000a00 */
[----:B------:R-:W-:Y:S01]  /*1da0*/  BSSY B0, `(.L_x_32) ;  /* 0x0000625000007945 */ /* 0x000fe20003800000 */
[-C--:B0-----:R-:W-:Y:S02]  /*1db0*/  IMAD R6, R11, R12.reuse, RZ ;  /* 0x0000000c0b067224 */ /* 0x081fe400078e02ff */
[----:B------:R-:W-:-:S04]  /*1dc0*/  IMAD.WIDE.U32 R4, R163, R12, R4 ;  /* 0x0000000ca3047225 */ /* 0x000fc800078e0004 */
[----:B------:R-:W-:Y:S01]  /*1dd0*/  IMAD R3, R163, R13, R6 ;  /* 0x0000000da3037224 */ /* 0x000fe200078e0206 */
[----:B------:R-:W-:-:S03]  /*1de0*/  IADD3 R4, P0, R4, UR4, RZ ;  /* 0x0000000404047c10 */ /* 0x000fc6000ff1e0ff */
[----:B------:R-:W-:Y:S01]  /*1df0*/  IMAD.IADD R3, R5, 0x1, R3 ;  /* 0x0000000105037824 */ /* 0x000fe200078e0203 */
[----:B------:R-:W-:-:S04]  /*1e00*/  LEA R6, P1, R12, R4, 0x3 ;  /* 0x000000040c067211 */ /* 0x000fc800078218ff */
[----:B------:R-:W-:Y:S02]  /*1e10*/  IADD3.X R5, R3, UR5, RZ, P0, !PT ;  /* 0x0000000503057c10 */ /* 0x000fe400087fe4ff */
[----:B-----5:R-:W-:Y:S02]  /*1e20*/  ISETP.NE.AND P0, PT, R156, RZ, PT ;  /* 0x000000ff9c00720c */ /* 0x020fe40003f05270 */
[----:B------:R-:W-:-:S11]  /*1e30*/  LEA.HI.X R7, R12, R5, R13, 0x3, P1 ;  /* 0x000000050c077211 */ /* 0x000fd600008f1c0d */
[----:B------:R-:W-:Y:S05]  /*1e40*/  @!P0 BRA `(.L_x_33) ;  /* 0x0000004800608947 */ /* 0x000fea0003800000 */
[----:B------:R-:W0:Y:S01]  /*1e50*/  LDC.64 R158, c[0x0][0x5b0] ;  /* 0x00016c00ff9e7b82 */ /* 0x000e220000000a00 */
[----:B------:R-:W-:Y:S01]  /*1e60*/  ULDC.64 UR4, c[0x0][0x5b8] ;  /* 0x00016e0000047ab9 */ /* 0x000fe20000000a00 */
[----:B------:R-:W-:Y:S01]  /*1e70*/  ISETP.GE.AND P1, PT, R162, 0x1, PT ;  /* 0x00000001a200780c */ /* 0x000fe20003f26270 */
[----:B------:R-:W-:Y:S01]  /*1e80*/  IMAD R3, R14, UR4, RZ ;  /* 0x000000040e037c24 */ /* 0x000fe2000f8e02ff */
[----:B------:R-:W-:Y:S01]  /*1e90*/  BSSY B1, `(.L_x_34) ;  /* 0x000000e000017945 */ /* 0x000fe20003800000 */
[----:B------:R-:W-:Y:S01]  /*1ea0*/  IMAD.WIDE.U32 R20, R22, UR4, R8 ;  /* 0x0000000416147c25 */ /* 0x000fe2000f8e0008 */
[----:B------:R-:W-:Y:S02]  /*1eb0*/  ISETP.LT.OR P5, PT, R0, 0x1, !P1 ;  /* 0x000000010000780c */ /* 0x000fe40004fa1670 */
[----:B------:R-:W1:Y:S01]  /*1ec0*/  LDC.64 R160, c[0x0][0x5a8] ;  /* 0x00016a00ffa07b82 */ /* 0x000e620000000a00 */
[----:B------:R-:W-:Y:S02]  /*1ed0*/  IMAD R3, R22, UR5, R3 ;  /* 0x0000000516037c24 */ /* 0x000fe4000f8e0203 */
[----:B------:R-:W-:-:S02]  /*1ee0*/  IMAD.MOV.U32 R14, RZ, RZ, R20 ;  /* 0x000000ffff0e7224 */ /* 0x000fc400078e0014 */
[----:B------:R-:W-:Y:S02]  /*1ef0*/  IMAD.IADD R15, R21, 0x1, R3 ;  /* 0x00000001150f7824 */ /* 0x000fe400078e0203 */
[-C--:B0-----:R-:W-:Y:S02]  /*1f00*/  IMAD R10, R11, R158.reuse, RZ ;  /* 0x0000009e0b0a7224 */ /* 0x081fe400078e02ff */
[----:B------:R-:W-:-:S04]  /*1f10*/  IMAD.WIDE.U32 R8, R163, R158, R14 ;  /* 0x0000009ea3087225 */ /* 0x000fc800078e000e */
[----:B------:R-:W-:Y:S01]  /*1f20*/  IMAD R13, R163, R159, R10 ;  /* 0x0000009fa30d7224 */ /* 0x000fe200078e020a */
[----:B-1----:R-:W-:-:S04]  /*1f30*/  IADD3 R8, P0, R8, R160, RZ ;  /* 0x000000a008087210 */ /* 0x002fc80007f1e0ff */
[----:B------:R-:W-:Y:S01]  /*1f40*/  IADD3.X R9, R161, R9, R13, P0, !PT ;  /* 0x00000009a1097210 */ /* 0x000fe200007fe40d */
[----:B------:R-:W-:Y:S08]  /*1f50*/  @P5 BRA `(.L_x_35) ;  /* 0x0000000000045947 */ /* 0x000ff00003800000 */
[----:B--2---:R0:W5:Y:S02]  /*1f60*/  LDG.E.U8 R157, desc[UR36][R8.64] ;  /* 0x00000024089d7981 */ /* 0x004164000c1e1100 */
.L_x_35:
[----:B------:R-:W-:Y:S05]  /*1f70*/  BSYNC B1 ;  /* 0x0000000000017941 */ /* 0x000fea0003800000 */
.L_x_34:
[----:B-----5:R-:W-:Y:S01]  /*1f80*/  LOP3.LUT R3, R157, 0xffff, RZ, 0xc0, !PT ;  /* 0x0000ffff9d037812 */ /* 0x020fe200078ec0ff */
[----:B------:R-:W-:Y:S01]  /*1f90*/  IMAD.SHL.U32 R10, R158, 0x8, RZ ;  /* 0x000000089e0a7824 */ /* 0x000fe200078e00ff */
[----:B------:R-:W-:Y:S01]  /*1fa0*/  ISETP.LT.OR P2, PT, R0, 0x2, !P1 ;  /* 0x000000020000780c */ /* 0x000fe20004f41670 */
[----:B------:R-:W-:Y:S01]  /*1fb0*/  BSSY B1, `(.L_x_36) ;  /* 0x000000e000017945 */ /* 0x000fe20003800000 */
[----:B------:R-:W-:Y:S02]  /*1fc0*/  PRMT R3, R3, 0x8880, RZ ;  /* 0x0000888003037816 */ /* 0x000fe400000000ff */
[----:B------:R-:W-:Y:S02]  /*1fd0*/  SHF.L.U64.HI R11, R158, 0x3, R159 ;  /* 0x000000039e0b7819 */ /* 0x000fe4000001029f */
[----:B------:R-:W-:Y:S01]  /*1fe0*/  ISETP.GE.AND P0, PT, R162, 0x9, PT ;  /* 0x00000009a200780c */ /* 0x000fe20003f06270 */
[----:B------:R-:W-:Y:S02]  /*1ff0*/  IMAD R12, R3, R156, RZ ;  /* 0x0000009c030c7224 */ /* 0x000fe400078e02ff */
[----:B------:R-:W-:-:S04]  /*2000*/  IMAD.WIDE.U32 R10, R163, R158, R10 ;  /* 0x0000009ea30a7225 */ /* 0x000fc800078e000a */
[----:B------:R-:W-:Y:S01]  /*2010*/  @!P5 IMAD R3, R24, R155, R12 ;  /* 0x0000009b1803d224 */ /* 0x000fe200078e020c */
[----:B------:R-:W-:Y:S01]  /*2020*/  IADD3 R10, P3, P4, R20, R160, R10 ;  /* 0x000000a0140a7210 */ /* 0x000fe20007c7e00a */
[----:B------:R-:W-:-:S03]  /*2030*/  IMAD.IADD R13, R13, 0x1, R11 ;  /* 0x000000010d0d7824 */ /* 0x000fc600078e020b */
[----:B------:R1:W-:Y:S01]  /*2040*/  @!P5 STG.E.U8 desc[UR36][R4.64], R3 ;  /* 0x000000030400d986 */ /* 0x0003e2000c101124 */
[----:B------:R-:W-:Y:S08]  /*2050*/  @P2 BRA `(.L_x_37) ;  /* 0x00000000000c2947 */ /* 0x000ff00003800000 */
[----:B--2---:R-:W1:Y:S02]  /*2060*/  LDG.E.U8 R157, desc[UR36][R8.64+0x1] ;  /* 0x00000124089d7981 */ /* 0x004e64000c1e1100 */
[----:B-1----:R-:W-:-:S05]  /*2070*/  PRMT R3, R157, 0x8880, RZ ;  /* 0x000088809d037816 */ /* 0x002fca00000000ff */
[----:B------:R-:W-:-:S07]  /*2080*/  IMAD R12, R3, R156, RZ ;  /* 0x0000009c030c7224 */ /* 0x000fce00078e02ff */
.L_x_37:
[----:B------:R-:W-:Y:S05]  /*2090*/  BSYNC B1 ;  /* 0x0000000000017941 */ /* 0x000fea0003800000 */
.L_x_36:
[C---:B------:R-:W-:Y:S01]  /*20a0*/  ISETP.LT.OR P5, PT, R0.reuse, 0x1, !P0 ;  /* 0x000000010000780c */ /* 0x040fe200047a1670 */
[----:B------:R-:W-:Y:S01]  /*20b0*/  @!P2 IMAD R25, R25, R155, R12 ;  /* 0x0000009b1919a224 */ /* 0x000fe200078e020c */
[----:B------:R-:W-:Y:S01]  /*20c0*/  BSSY B1, `(.L_x_38) ;  /* 0x000000a000017945 */ /* 0x000fe20003800000 */
[----:B------:R-:W-:Y:S02]  /*20d0*/  IADD3.X R11, R15, R161, R13, P3, P4 ;  /* 0x000000a10f0b7210 */ /* 0x000fe40001fe840d */
[C---:B------:R-:W-:Y:S01]  /*20e0*/  ISETP.LT.OR P3, PT, R0.reuse, 0x2, !P0 ;  /* 0x000000020000780c */ /* 0x040fe20004761670 */
[----:B------:R3:W-:Y:S01]  /*20f0*/  @!P2 STG.E.U8 desc[UR36][R4.64+0x1], R25 ;  /* 0x000001190400a986 */ /* 0x0007e2000c101124 */
[C---:B------:R-:W-:Y:S02]  /*2100*/  ISETP.LT.OR P4, PT, R0.reuse, 0x9, !P1 ;  /* 0x000000090000780c */ /* 0x040fe40004f81670 */
[----:B------:R-:W-:-:S04]  /*2110*/  ISETP.LT.OR P2, PT, R0, 0xa, !P1 ;  /* 0x0000000a0000780c */ /* 0x000fc80004f41670 */
[----:B------:R-:W-:Y:S09]  /*2120*/  @P5 BRA `(.L_x_39) ;  /* 0x00000000000c5947 */ /* 0x000ff20003800000 */
[----:B--2---:R-:W1:Y:S02]  /*2130*/  LDG.E.U8 R157, desc[UR36][R10.64] ;  /* 0x000000240a9d7981 */ /* 0x004e64000c1e1100 */
[----:B-1----:R-:W-:-:S05]  /*2140*/  PRMT R3, R157, 0x8880, RZ ;  /* 0x000088809d037816 */ /* 0x002fca00000000ff */
[----:B------:R-:W-:-:S07]  /*2150*/  IMAD R12, R3, R156, RZ ;  /* 0x0000009c030c7224 */ /* 0x000fce00078e02ff */
.L_x_39:
[----:B------:R-:W-:Y:S05]  /*2160*/  BSYNC B1 ;  /* 0x0000000000017941 */ /* 0x000fea0003800000 */
.L_x_38:
[----:B-1----:R-:W-:Y:S01]  /*2170*/  @!P5 IMAD R3, R26, R155, R12 ;  /* 0x0000009b1a03d224 */ /* 0x002fe200078e020c */
[----:B------:R-:W-:Y:S04]  /*2180*/  BSSY B1, `(.L_x_40) ;  /* 0x0000006000017945 */ /* 0x000fe80003800000 */
[----:B------:R1:W-:Y:S01]  /*2190*/  @!P5 STG.E.U8 desc[UR36][R6.64], R3 ;  /* 0x000000030600d986 */ /* 0x0003e2000c101124 */
[----:B------:R-:W-:Y:S05]  /*21a0*/  @P3 BRA `(.L_x_41) ;  /* 0x00000000000c3947 */ /* 0x000fea0003800000 */
[----:B--2---:R-:W1:Y:S02]  /*21b0*/  LDG.E.U8 R157, desc[UR36][R10.64+0x1] ;  /* 0x000001240a9d7981 */ /* 0x004e64000c1e1100 */
[----:B-1----:R-:W-:-:S05]  /*21c0*/  PRMT R3, R157, 0x8880, RZ ;  /* 0x000088809d037816 */ /* 0x002fca00000000ff */
[----:B------:R-:W-:-:S07]  /*21d0*/  IMAD R12, R3, R156, RZ ;  /* 0x0000009c030c7224 */ /* 0x000fce00078e02ff */
.L_x_41:
[----:B------:R-:W-:Y:S05]  /*21e0*/  BSYNC B1 ;  /* 0x0000000000017941 */ /* 0x000fea0003800000 */
.L_x_40:
[----:B------:R-:W-:Y:S01]  /*21f0*/  @!P3 IMAD R27, R27, R155, R12 ;  /* 0x0000009b1b1bb224 */ /* 0x000fe200078e020c */
[----:B------:R-:W-:Y:S04]  /*2200*/  BSSY B1, `(.L_x_42) ;  /* 0x0000006000017945 */ /* 0x000fe80003800000 */
[----:B------:R4:W-:Y:S01]  /*2210*/  @!P3 STG.E.U8 desc[UR36][R6.64+0x1], R27 ;  /* 0x0000011b0600b986 */ /* 0x0009e2000c101124 */
[----:B------:R-:W-:Y:S05]  /*2220*/  @P4 BRA `(.L_x_43) ;  /* 0x00000000000c4947 */ /* 0x000fea0003800000 */
[----:B--2---:R-:W1:Y:S02]  /*2230*/  LDG.E.U8 R157, desc[UR36][R8.64+0x8] ;  /* 0x00000824089d7981 */ /* 0x004e64000c1e1100 */
[----:B-1----:R-:W-:-:S05]  /*2240*/  PRMT R3, R157, 0x8880, RZ ;  /* 0x000088809d037816 */ /* 0x002fca00000000ff */
[----:B------:R-:W-:-:S07]  /*2250*/  IMAD R12, R3, R156, RZ ;  /* 0x0000009c030c7224 */ /* 0x000fce00078e02ff */
.L_x_43:
[----:B------:R-:W-:Y:S05]  /*2260*/  BSYNC B1 ;  /* 0x0000000000017941 */ /* 0x000fea0003800000 */
.L_x_42:
[----:B-1----:R-:W-:Y:S01]  /*2270*/  @!P4 IMAD R3, R28, R155, R12 ;  /* 0x0000009b1c03c224 */ /* 0x002fe200078e020c */
[----:B------:R-:W-:Y:S04]  /*2280*/  BSSY B1, `(.L_x_44) ;  /* 0x0000006000017945 */ /* 0x000fe80003800000 */
[----:B------:R1:W-:Y:S01]  /*2290*/  @!P4 STG.E.U8 desc[UR36][R4.64+0x8], R3 ;  /* 0x000008030400c986 */ /* 0x0003e2000c101124 */
[----:B------:R-:W-:Y:S05]  /*22a0*/  @P2 BRA `(.L_x_45) ;  /* 0x00000000000c2947 */ /* 0x000fea0003800000 */
[----:B--2---:R-:W1:Y:S02]  /*22b0*/  LDG.E.U8 R157, desc[UR36][R8.64+0x9] ;  /* 0x00000924089d7981 */ /* 0x004e64000c1e1100 */
[----:B-1----:R-:W-:-:S05]  /*22c0*/  PRMT R3, R157, 0x8880, RZ ;  /* 0x000088809d037816 */ /* 0x002fca00000000ff */
[----:B------:R-:W-:-:S07]  /*22d0*/  IMAD R12, R3, R156, RZ ;  /* 0x0000009c030c7224 */ /* 0x000fce00078e02ff */
.L_x_45:
[----:B------:R-:W-:Y:S05]  /*22e0*/  BSYNC B1 ;  /* 0x0000000000017941 */ /* 0x000fea0003800000 */
.L_x_44:
[C---:B------:R-:W-:Y:S01]  /*22f0*/  ISETP.LT.OR P4, PT, R0.reuse, 0x9, !P0 ;  /* 0x000000090000780c */ /* 0x040fe20004781670 */
[----:B------:R-:W-:Y:S01]  /*2300*/  @!P2 IMAD R29, R29, R155, R12 ;  /* 0x0000009b1d1da224 */ /* 0x000fe200078e020c */
[----:B------:R-:W-:Y:S01]  /*2310*/  BSSY B1, `(.L_x_46) ;  /* 0x0000009000017945 */ /* 0x000fe20003800000 */
[C---:B------:R-:W-:Y:S02]  /*2320*/  ISETP.LT.OR P3, PT, R0.reuse, 0xa, !P0 ;  /* 0x0000000a0000780c */ /* 0x040fe40004761670 */
[C---:B------:R-:W-:Y:S01]  /*2330*/  ISETP.LT.OR P5, PT, R0.reuse, 0x11, !P1 ;  /* 0x000000110000780c */ /* 0x040fe20004fa1670 */
[----:B------:R0:W-:Y:S01]  /*2340*/  @!P2 STG.E.U8 desc[UR36][R4.64+0x9], R29 ;  /* 0x0000091d0400a986 */ /* 0x0001e2000c101124 */
[----:B------:R-:W-:-:S06]  /*2350*/  ISETP.LT.OR P2, PT, R0, 0x12, !P1 ;  /* 0x000000120000780c */ /* 0x000fcc0004f41670 */
[----:B------:R-:W-:Y:S07]  /*2360*/  @P4 BRA `(.L_x_47) ;  /* 0x00000000000c4947 */ /* 0x000fee0003800000 */
[----:B--2---:R-:W1:Y:S02]  /*2370*/  LDG.E.U8 R157, desc[UR36][R10.64+0x8] ;  /* 0x000008240a9d7981 */ /* 0x004e64000c1e1100 */
[----:B-1----:R-:W-:-:S05]  /*2380*/  PRMT R3, R157, 0x8880, RZ ;  /* 0x000088809d037816 */ /* 0x002fca00000000ff */
[----:B------:R-:W-:-:S07]  /*2390*/  IMAD R12, R3, R156, RZ ;  /* 0x0000009c030c7224 */ /* 0x000fce00078e02ff */
.L_x_47:
[----:B------:R-:W-:Y:S05]  /*23a0*/  BSYNC B1 ;  /* 0x0000000000017941 */ /* 0x000fea0003800000 */
.L_x_46:
[----:B-1----:R-:W-:Y:S01]  /*23b0*/  @!P4 IMAD R3, R30, R155, R12 ;  /* 0x0000009b1e03c224 */ /* 0x002fe200078e020c */
[----:B------:R-:W-:Y:S04]  /*23c0*/  BSSY B1, `(.L_x_48) ;  /* 0x0000006000017945 */ /* 0x000fe80003800000 */
[----:B------:R1:W-:Y:S01]  /*23d0*/  @!P4 STG.E.U8 desc[UR36][R6.64+0x8], R3 ;  /* 0x000008030600c986 */ /* 0x0003e2000c101124 */
[----:B------:R-:W-:Y:S05]  /*23e0*/  @P3 BRA `(.L_x_49) ;  /* 0x00000000000c3947 */ /* 0x000fea0003800000 */
[----:B--2---:R-:W1:Y:S02]  /*23f0*/  LDG.E.U8 R157, desc[UR36][R10.64+0x9] ;  /* 0x000009240a9d7981 */ /* 0x004e64000c1e1100 */
[----:B-1----:R-:W-:-:S05]  /*2400*/  PRMT R3, R157, 0x8880, RZ ;  /* 0x000088809d037816 */ /* 0x002fca00000000ff */
[----:B------:R-:W-:-:S07]  /*2410*/  IMAD R12, R3, R156, RZ ;  /* 0x0000009c030c7224 */ /* 0x000fce00078e02ff */
.L_x_49:
[----:B------:R-:W-:Y:S05]  /*2420*/  BSYNC B1 ;  /* 0x0000000000017941 */ /* 0x000fea0003800000 */
.L_x_48:
[----:B------:R-:W-:Y:S01]  /*2430*/  @!P3 IMAD R31, R31, R155, R12 ;  /* 0x0000009b1f1fb224 */ /* 0x000fe200078e020c */
[----:B------:R-:W-:Y:S04]  /*2440*/  BSSY B1, `(.L_x_50) ;  /* 0x0000006000017945 */ /* 0x000fe80003800000 */
[----:B------:R0:W-:Y:S01]  /*2450*/  @!P3 STG.E.U8 desc[UR36][R6.64+0x9], R31 ;  /* 0x0000091f0600b986 */ /* 0x0001e2000c101124 */
[----:B------:R-:W-:Y:S05]  /*2460*/  @P5 BRA `(.L_x_51) ;  /* 0x00000000000c5947 */ /* 0x000fea0003800000 */
[----:B--2---:R-:W1:Y:S02]  /*2470*/  LDG.E.U8 R157, desc[UR36][R8.64+0x10] ;  /* 0x00001024089d7981 */ /* 0x004e64000c1e1100 */
[----:B-1----:R-:W-:-:S05]  /*2480*/  PRMT R3, R157, 0x8880, RZ ;  /* 0x000088809d037816 */ /* 0x002fca00000000ff */
[----:B------:R-:W-:-:S07]  /*2490*/  IMAD R12, R3, R156, RZ ;  /* 0x0000009c030c7224 */ /* 0x000fce00078e02ff */
.L_x_51:
[----:B------:R-:W-:Y:S05]  /*24a0*/  BSYNC B1 ;  /* 0x0000000000017941 */ /* 0x000fea0003800000 */
.L_x_50:
[----:B-1----:R-:W-:Y:S01]  /*24b0*/  @!P5 IMAD R3, R32, R155, R12 ;  /* 0x0000009b2003d224 */ /* 0x002fe200078e020c */
[----:B------:R-:W-:Y:S04]  /*24c0*/  BSSY B1, `(.L_x_52) ;  /* 0x0000006000017945 */ /* 0x000fe80003800000 */
[----:B------:R1:W-:Y:S01]  /*24d0*/  @!P5 STG.E.U8 desc[UR36][R4.64+0x10], R3 ;  /* 0x000010030400d986 */ /* 0x0003e2000c101124 */
[----:B------:R-:W-:Y:S05]  /*24e0*/  @P2 BRA `(.L_x_53) ;  /* 0x00000000000c2947 */ /* 0x000fea0003800000 */
[----:B--2---:R-:W1:Y:S02]  /*24f0*/  LDG.E.U8 R157, desc[UR36][R8.64+0x11] ;  /* 0x00001124089d7981 */ /* 0x004e64000c1e1100 */
[----:B-1----:R-:W-:-:S05]  /*2500*/  PRMT R3, R157, 0x8880, RZ ;  /* 0x000088809d037816 */ /* 0x002fca00000000ff */
[----:B------:R-:W-:-:S07]  /*2510*/  IMAD R12, R3, R156, RZ ;  /* 0x0000009c030c7224 */ /* 0x000fce00078e02ff */
.L_x_53:
[----:B------:R-:W-:Y:S05]  /*2520*/  BSYNC B1 ;  /* 0x0000000000017941 */ /* 0x000fea0003800000 */
.L_x_52:
        /* <DEDUP_REMOVED lines=11> */
.L_x_55:
[----:B------:R-:W-:Y:S05]  /*25e0*/  BSYNC B1 ;  /* 0x0000000000017941 */ /* 0x000fea0003800000 */
.L_x_54:
[----:B-1----:R-:W-:Y:S01]  /*25f0*/  @!P4 IMAD R3, R34, R155, R12 ;  /* 0x0000009b2203c224 */ /* 0x002fe200078e020c */
[----:B------:R-:W-:Y:S04]  /*2600*/  BSSY B1, `(.L_x_56) ;  /* 0x0000006000017945 */ /* 0x000fe80003800000 */
[----:B------:R1:W-:Y:S01]  /*2610*/  @!P4 STG.E.U8 desc[UR36][R6.64+0x10], R3 ;  /* 0x000010030600c986 */ /* 0x0003e2000c101124 */
[----:B------:R-:W-:Y:S05]  /*2620*/  @P3 BRA `(.L_x_57) ;  /* 0x00000000000c3947 */ /* 0x000fea0003800000 */
[----:B--2---:R-:W1:Y:S02]  /*2630*/  LDG.E.U8 R157, desc[UR36][R10.64+0x11] ;  /* 0x000011240a9d7981 */ /* 0x004e64000c1e1100 */
[----:B-1----:R-:W-:-:S05]  /*2640*/  PRMT R3, R157, 0x8880, RZ ;  /* 0x000088809d037816 */ /* 0x002fca00000000ff */
[----:B------:R-:W-:-:S07]  /*2650*/  IMAD R12, R3, R156, RZ ;  /* 0x0000009c030c7224 */ /* 0x000fce00078e02ff */
.L_x_57:
[----:B------:R-:W-:Y:S05]  /*2660*/  BSYNC B1 ;  /* 0x0000000000017941 */ /* 0x000fea0003800000 */
.L_x_56:
[----:B------:R-:W-:Y:S01]  /*2670*/  @!P3 IMAD R35, R35, R155, R12 ;  /* 0x0000009b2323b224 */ /* 0x000fe200078e020c */
[----:B------:R-:W-:Y:S04]  /*2680*/  BSSY B1, `(.L_x_58) ;  /* 0x0000006000017945 */ /* 0x000fe80003800000 */
[----:B------:R0:W-:Y:S01]  /*2690*/  @!P3 STG.E.U8 desc[UR36][R6.64+0x11], R35 ;  /* 0x000011230600b986 */ /* 0x0001e2000c101124 */
[----:B------:R-:W-:Y:S05]  /*26a0*/  @P5 BRA `(.L_x_59) ;  /* 0x00000000000c5947 */ /* 0x000fea0003800000 */
[----:B--2---:R-:W1:Y:S02]  /*26b0*/  LDG.E.U8 R157, desc[UR36][R8.64+0x18] ;  /* 0x00001824089d7981 */ /* 0x004e64000c1e1100 */
[----:B-1----:R-:W-:-:S05]  /*26c0*/  PRMT R3, R157, 0x8880, RZ ;  /* 0x000088809d037816 */ /* 0x002fca00000000ff */
[----:B------:R-:W-:-:S07]  /*26d0*/  IMAD R12, R3, R156, RZ ;  /* 0x0000009c030c7224 */ /* 0x000fce00078e02ff */
.L_x_59:
[----:B------:R-:W-:Y:S05]  /*26e0*/  BSYNC B1 ;  /* 0x0000000000017941 */ /* 0x000fea0003800000 */
.L_x_58:
[----:B-1----:R-:W-:Y:S01]  /*26f0*/  @!P5 IMAD R3, R36, R155, R12 ;  /* 0x0000009b2403d224 */ /* 0x002fe200078e020c */
[----:B------:R-:W-:Y:S04]  /*2700*/  BSSY B1, `(.L_x_60) ;  /* 0x0000006000017945 */ /* 0x000fe80003800000 */
[----:B------:R1:W-:Y:S01]  /*2710*/  @!P5 STG.E.U8 desc[UR36][R4.64+0x18], R3 ;  /* 0x000018030400d986 */ /* 0x0003e2000c101124 */
[----:B------:R-:W-:Y:S05]  /*2720*/  @P2 BRA `(.L_x_61) ;  /* 0x00000000000c2947 */ /* 0x000fea0003800000 */
[----:B--2---:R-:W1:Y:S02]  /*2730*/  LDG.E.U8 R157, desc[UR36][R8.64+0x19] ;  /* 0x00001924089d7981 */ /* 0x004e64000c1e1100 */
[----:B-1----:R-:W-:-:S05]  /*2740*/  PRMT R3, R157, 0x8880, RZ ;  /* 0x000088809d037816 */ /* 0x002fca00000000ff */
[----:B------:R-:W-:-:S07]  /*2750*/  IMAD R12, R3, R156, RZ ;  /* 0x0000009c030c7224 */ /* 0x000fce00078e02ff */
.L_x_61:
[----:B------:R-:W-:Y:S05]  /*2760*/  BSYNC B1 ;  /* 0x0000000000017941 */ /* 0x000fea0003800000 */
.L_x_60:
        /* <DEDUP_REMOVED lines=11> */
.L_x_63:
[----:B------:R-:W-:Y:S05]  /*2820*/  BSYNC B1 ;  /* 0x0000000000017941 */ /* 0x000fea0003800000 */
.L_x_62:
[----:B-1----:R-:W-:Y:S01]  /*2830*/  @!P4 IMAD R3, R38, R155, R12 ;  /* 0x0000009b2603c224 */ /* 0x002fe200078e020c */
[----:B------:R-:W-:Y:S04]  /*2840*/  BSSY B1, `(.L_x_64) ;  /* 0x0000006000017945 */ /* 0x000fe80003800000 */
[----:B------:R1:W-:Y:S01]  /*2850*/  @!P4 STG.E.U8 desc[UR36][R6.64+0x18], R3 ;  /* 0x000018030600c986 */ /* 0x0003e2000c101124 */
[----:B------:R-:W-:Y:S05]  /*2860*/  @P3 BRA `(.L_x_65) ;  /* 0x00000000000c3947 */ /* 0x000fea0003800000 */
[----:B--2---:R-:W1:Y:S02]  /*2870*/  LDG.E.U8 R157, desc[UR36][R10.64+0x19] ;  /* 0x000019240a9d7981 */ /* 0x004e64000c1e1100 */
[----:B-1----:R-:W-:-:S05]  /*2880*/  PRMT R3, R157, 0x8880, RZ ;  /* 0x000088809d037816 */ /* 0x002fca00000000ff */
[----:B------:R-:W-:-:S07]  /*2890*/  IMAD R12, R3, R156, RZ ;  /* 0x0000009c030c7224 */ /* 0x000fce00078e02ff */
.L_x_65:
[----:B------:R-:W-:Y:S05]  /*28a0*/  BSYNC B1 ;  /* 0x0000000000017941 */ /* 0x000fea0003800000 */
.L_x_64:
[----:B------:R-:W-:Y:S01]  /*28b0*/  @!P3 IMAD R39, R39, R155, R12 ;  /* 0x0000009b2727b224 */ /* 0x000fe200078e020c */
[----:B------:R-:W-:Y:S04]  /*28c0*/  BSSY B1, `(.L_x_66) ;  /* 0x0000006000017945 */ /* 0x000fe80003800000 */
[----:B------:R0:W-:Y:S01]  /*28d0*/  @!P3 STG.E.U8 desc[UR36][R6.64+0x19], R39 ;  /* 0x000019270600b986 */ /* 0x0001e2000c101124 */
[----:B------:R-:W-:Y:S05]  /*28e0*/  @P5 BRA `(.L_x_67) ;  /* 0x00000000000c5947 */ /* 0x000fea0003800000 */
[----:B--2---:R-:W1:Y:S02]  /*28f0*/  LDG.E.U8 R157, desc[UR36][R8.64+0x20] ;  /* 0x00002024089d7981 */ /* 0x004e64000c1e1100 */
[----:B-1----:R-:W-:-:S05]  /*2900*/  PRMT R3, R157, 0x8880, RZ ;  /* 0x000088809d037816 */ /* 0x002fca00000000ff */
[----:B------:R-:W-:-:S07]  /*2910*/  IMAD R12, R3, R156, RZ ;  /* 0x0000009c030c7224 */ /* 0x000fce00078e02ff */
.L_x_67:
[----:B------:R-:W-:Y:S05]  /*2920*/  BSYNC B1 ;  /* 0x0000000000017941 */ /* 0x000fea0003800000 */
.L_x_66:
[----:B-1----:R-:W-:Y:S01]  /*2930*/  @!P5 IMAD R3, R40, R155, R12 ;  /* 0x0000009b2803d224 */ /* 0x002fe200078e020c */
[----:B------:R-:W-:Y:S04]  /*2940*/  BSSY B1, `(.L_x_68) ;  /* 0x0000006000017945 */ /* 0x000fe80003800000 */
[----:B------:R1:W-:Y:S01]  /*2950*/  @!P5 STG.E.U8 desc[UR36][R4.64+0x20], R3 ;  /* 0x000020030400d986 */ /* 0x0003e2000c101124 */
[----:B------:R-:W-:Y:S05]  /*2960*/  @P2 BRA `(.L_x_69) ;  /* 0x00000000000c2947 */ /* 0x000fea0003800000 */
[----:B--2---:R-:W1:Y:S02]  /*2970*/  LDG.E.U8 R157, desc[UR36][R8.64+0x21] ;  /* 0x00002124089d7981 */ /* 0x004e64000c1e1100 */
[----:B-1----:R-:W-:-:S05]  /*2980*/  PRMT R3, R157, 0x8880, RZ ;  /* 0x000088809d037816 */ /* 0x002fca00000000ff */
[----:B------:R-:W-:-:S07]  /*2990*/  IMAD R12, R3, R156, RZ ;  /* 0x0000009c030c7224 */ /* 0x000fce00078e02ff */
.L_x_69:
[----:B------:R-:W-:Y:S05]  /*29a0*/  BSYNC B1 ;  /* 0x0000000000017941 */ /* 0x000fea0003800000 */
.L_x_68:
        /* <DEDUP_REMOVED lines=11> */
.L_x_71:
[----:B------:R-:W-:Y:S05]  /*2a60*/  BSYNC B1 ;  /* 0x0000000000017941 */ /* 0x000fea0003800000 */
.L_x_70:
[----:B-1----:R-:W-:Y:S01]  /*2a70*/  @!P4 IMAD R3, R42, R155, R12 ;  /* 0x0000009b2a03c224 */ /* 0x002fe200078e020c */
[----:B------:R-:W-:Y:S04]  /*2a80*/  BSSY B1, `(.L_x_72) ;  /* 0x0000006000017945 */ /* 0x000fe80003800000 */
[----:B------:R1:W-:Y:S01]  /*2a90*/  @!P4 STG.E.U8 desc[UR36][R6.64+0x20], R3 ;  /* 0x000020030600c986 */ /* 0x0003e2000c101124 */
[----:B------:R-:W-:Y:S05]  /*2aa0*/  @P3 BRA `(.L_x_73) ;  /* 0x00000000000c3947 */ /* 0x000fea0003800000 */
[----:B--2---:R-:W1:Y:S02]  /*2ab0*/  LDG.E.U8 R157, desc[UR36][R10.64+0x21] ;  /* 0x000021240a9d7981 */ /* 0x004e64000c1e1100 */
[----:B-1----:R-:W-:-:S05]  /*2ac0*/  PRMT R3, R157, 0x8880, RZ ;  /* 0x000088809d037816 */ /* 0x002fca00000000ff */
[----:B------:R-:W-:-:S07]  /*2ad0*/  IMAD R12, R3, R156, RZ ;  /* 0x0000009c030c7224 */ /* 0x000fce00078e02ff */
.L_x_73:
[----:B------:R-:W-:Y:S05]  /*2ae0*/  BSYNC B1 ;  /* 0x0000000000017941 */ /* 0x000fea0003800000 */
.L_x_72:
[----:B------:R-:W-:Y:S01]  /*2af0*/  @!P3 IMAD R43, R43, R155, R12 ;  /* 0x0000009b2b2bb224 */ /* 0x000fe200078e020c */
[----:B------:R-:W-:Y:S04]  /*2b00*/  BSSY B1, `(.L_x_74) ;  /* 0x0000006000017945 */ /* 0x000fe80003800000 */
[----:B------:R0:W-:Y:S01]  /*2b10*/  @!P3 STG.E.U8 desc[UR36][R6.64+0x21], R43 ;  /* 0x0000212b0600b986 */ /* 0x0001e2000c101124 */
[----:B------:R-:W-:Y:S05]  /*2b20*/  @P5 BRA `(.L_x_75) ;  /* 0x00000000000c5947 */ /* 0x000fea0003800000 */
[----:B--2---:R-:W1:Y:S02]  /*2b30*/  LDG.E.U8 R157, desc[UR36][R8.64+0x28] ;  /* 0x00002824089d7981 */ /* 0x004e64000c1e1100 */
[----:B-1----:R-:W-:-:S05]  /*2b40*/  PRMT R3, R157, 0x8880, RZ ;  /* 0x000088809d037816 */ /* 0x002fca00000000ff */
[----:B------:R-:W-:-:S07]  /*2b50*/  IMAD R12, R3, R156, RZ ;  /* 0x0000009c030c7224 */ /* 0x000fce00078e02ff */
.L_x_75:
[----:B------:R-:W-:Y:S05]  /*2b60*/  BSYNC B1 ;  /* 0x0000000000017941 */ /* 0x000fea0003800000 */
.L_x_74:
[----:B-1----:R-:W-:Y:S01]  /*2b70*/  @!P5 IMAD R3, R44, R155, R12 ;  /* 0x0000009b2c03d224 */ /* 0x002fe200078e020c */
[----:B------:R-:W-:Y:S04]  /*2b80*/  BSSY B1, `(.L_x_76) ;  /* 0x0000006000017945 */ /* 0x000fe80003800000 */
[----:B------:R1:W-:Y:S01]  /*2b90*/  @!P5 STG.E.U8 desc[UR36][R4.64+0x28], R3 ;  /* 0x000028030400d986 */ /* 0x0003e2000c101124 */
[----:B------:R-:W-:Y:S05]  /*2ba0*/  @P2 BRA `(.L_x_77) ;  /* 0x00000000000c2947 */ /* 0x000fea0003800000 */
[----:B--2---:R-:W1:Y:S02]  /*2bb0*/  LDG.E.U8 R157, desc[UR36][R8.64+0x29] ;  /* 0x00002924089d7981 */ /* 0x004e64000c1e1100 */
[----:B-1----:R-:W-:-:S05]  /*2bc0*/  PRMT R3, R157, 0x8880, RZ ;  /* 0x000088809d037816 */ /* 0x002fca00000000ff */
[----:B------:R-:W-:-:S07]  /*2bd0*/  IMAD R12, R3, R156, RZ ;  /* 0x0000009c030c7224 */ /* 0x000fce00078e02ff */
.L_x_77:
[----:B------:R-:W-:Y:S05]  /*2be0*/  BSYNC B1 ;  /* 0x0000000000017941 */ /* 0x000fea0003800000 */
.L_x_76:
        /* <DEDUP_REMOVED lines=11> */
.L_x_79:
[----:B------:R-:W-:Y:S05]  /*2ca0*/  BSYNC B1 ;  /* 0x0000000000017941 */ /* 0x000fea0003800000 */
.L_x_78:
[----:B-1----:R-:W-:Y:S01]  /*2cb0*/  @!P4 IMAD R3, R46, R155, R12 ;  /* 0x0000009b2e03c224 */ /* 0x002fe200078e020c */
[----:B------:R-:W-:Y:S04]  /*2cc0*/  BSSY B1, `(.L_x_80) ;  /* 0x0000006000017945 */ /* 0x000fe80003800000 */
[----:B------:R1:W-:Y:S01]  /*2cd0*/  @!P4 STG.E.U8 desc[UR36][R6.64+0x28], R3 ;  /* 0x000028030600c986 */ /* 0x0003e2000c101124 */
[----:B------:R-:W-:Y:S05]  /*2ce0*/  @P3 BRA `(.L_x_81) ;  /* 0x00000000000c3947 */ /* 0x000fea0003800000 */
[----:B--2---:R-:W1:Y:S02]  /*2cf0*/  LDG.E.U8 R157, desc[UR36][R10.64+0x29] ;  /* 0x000029240a9d7981 */ /* 0x004e64000c1e1100 */
[----:B-1----:R-:W-:-:S05]  /*2d00*/  PRMT R3, R157, 0x8880, RZ ;  /* 0x000088809d037816 */ /* 0x002fca00000000ff */
[----:B------:R-:W-:-:S07]  /*2d10*/  IMAD R12, R3, R156, RZ ;  /* 0x0000009c030c7224 */ /* 0x000fce00078e02ff */
.L_x_81:
[----:B------:R-:W-:Y:S05]  /*2d20*/  BSYNC B1 ;  /* 0x0000000000017941 */ /* 0x000fea0003800000 */
.L_x_80:
[----:B------:R-:W-:Y:S01]  /*2d30*/  @!P3 IMAD R47, R47, R155, R12 ;  /* 0x0000009b2f2fb224 */ /* 0x000fe200078e020c */
[----:B------:R-:W-:Y:S04]  /*2d40*/  BSSY B1, `(.L_x_82) ;  /* 0x0000006000017945 */ /* 0x000fe80003800000 */
[----:B------:R0:W-:Y:S01]  /*2d50*/  @!P3 STG.E.U8 desc[UR36][R6.64+0x29], R47 ;  /* 0x0000292f0600b986 */ /* 0x0001e2000c101124 */
[----:B------:R-:W-:Y:S05]  /*2d60*/  @P5 BRA `(.L_x_83) ;  /* 0x00000000000c5947 */ /* 0x000fea0003800000 */
[----:B--2---:R-:W1:Y:S02]  /*2d70*/  LDG.E.U8 R157, desc[UR36][R8.64+0x30] ;  /* 0x00003024089d7981 */ /* 0x004e64000c1e1100 */
[----:B-1----:R-:W-:-:S05]  /*2d80*/  PRMT R3, R157, 0x8880, RZ ;  /* 0x000088809d037816 */ /* 0x002fca00000000ff */
[----:B------:R-:W-:-:S07]  /*2d90*/  IMAD R12, R3, R156, RZ ;  /* 0x0000009c030c7224 */ /* 0x000fce00078e02ff */
.L_x_83:
[----:B------:R-:W-:Y:S05]  /*2da0*/  BSYNC B1 ;  /* 0x0000000000017941 */ /* 0x000fea0003800000 */
.L_x_82:
[----:B-1----:R-:W-:Y:S01]  /*2db0*/  @!P5 IMAD R3, R48, R155, R12 ;  /* 0x0000009b3003d224 */ /* 0x002fe200078e020c */
[----:B------:R-:W-:Y:S04]  /*2dc0*/  BSSY B1, `(.L_x_84) ;  /* 0x0000006000017945 */ /* 0x000fe80003800000 */
[----:B------:R1:W-:Y:S01]  /*2dd0*/  @!P5 STG.E.U8 desc[UR36][R4.64+0x30], R3 ;  /* 0x000030030400d986 */ /* 0x0003e2000c101124 */
[----:B------:R-:W-:Y:S05]  /*2de0*/  @P2 BRA `(.L_x_85) ;  /* 0x00000000000c2947 */ /* 0x000fea0003800000 */
[----:B--2---:R-:W1:Y:S02]  /*2df0*/  LDG.E.U8 R157, desc[UR36][R8.64+0x31] ;  /* 0x00003124089d7981 */ /* 0x004e64000c1e1100 */
[----:B-1----:R-:W-:-:S05]  /*2e00*/  PRMT R3, R157, 0x8880, RZ ;  /* 0x000088809d037816 */ /* 0x002fca00000000ff */
[----:B------:R-:W-:-:S07]  /*2e10*/  IMAD R12, R3, R156, RZ ;  /* 0x0000009c030c7224 */ /* 0x000fce00078e02ff */
.L_x_85:
[----:B------:R-:W-:Y:S05]  /*2e20*/  BSYNC B1 ;  /* 0x0000000000017941 */ /* 0x000fea0003800000 */
.L_x_84:
        /* <DEDUP_REMOVED lines=11> */
.L_x_87:
[----:B------:R-:W-:Y:S05]  /*2ee0*/  BSYNC B1 ;  /* 0x0000000000017941 */ /* 0x000fea0003800000 */
.L_x_86:
[----:B-1----:R-:W-:Y:S01]  /*2ef0*/  @!P4 IMAD R3, R50, R155, R12 ;  /* 0x0000009b3203c224 */ /* 0x002fe200078e020c */
[----:B------:R-:W-:Y:S04]  /*2f00*/  BSSY B1, `(.L_x_88) ;  /* 0x0000006000017945 */ /* 0x000fe80003800000 */
[----:B------:R1:W-:Y:S01]  /*2f10*/  @!P4 STG.E.U8 desc[UR36][R6.64+0x30], R3 ;  /* 0x000030030600c986 */ /* 0x0003e2000c101124 */
[----:B------:R-:W-:Y:S05]  /*2f20*/  @P3 BRA `(.L_x_89) ;  /* 0x00000000000c3947 */ /* 0x000fea0003800000 */
[----:B--2---:R-:W1:Y:S02]  /*2f30*/  LDG.E.U8 R157, desc[UR36][R10.64+0x31] ;  /* 0x000031240a9d7981 */ /* 0x004e64000c1e1100 */
[----:B-1----:R-:W-:-:S05]  /*2f40*/  PRMT R3, R157, 0x8880, RZ ;  /* 0x000088809d037816 */ /* 0x002fca00000000ff */
[----:B------:R-:W-:-:S07]  /*2f50*/  IMAD R12, R3, R156, RZ ;  /* 0x0000009c030c7224 */ /* 0x000fce00078e02ff */
.L_x_89:
[----:B------:R-:W-:Y:S05]  /*2f60*/  BSYNC B1 ;  /* 0x0000000000017941 */ /* 0x000fea0003800000 */
.L_x_88:
[----:B------:R-:W-:Y:S01]  /*2f70*/  @!P3 IMAD R51, R51, R155, R12 ;  /* 0x0000009b3333b224 */ /* 0x000fe200078e020c */
[----:B------:R-:W-:Y:S04]  /*2f80*/  BSSY B1, `(.L_x_90) ;  /* 0x0000006000017945 */ /* 0x000fe80003800000 */
[----:B------:R0:W-:Y:S01]  /*2f90*/  @!P3 STG.E.U8 desc[UR36][R6.64+0x31], R51 ;  /* 0x000031330600b986 */ /* 0x0001e2000c101124 */
[----:B------:R-:W-:Y:S05]  /*2fa0*/  @P5 BRA `(.L_x_91) ;  /* 0x00000000000c5947 */ /* 0x000fea0003800000 */
[----:B--2---:R-:W1:Y:S02]  /*2fb0*/  LDG.E.U8 R157, desc[UR36][R8.64+0x38] ;  /* 0x00003824089d7981 */ /* 0x004e64000c1e1100 */
[----:B-1----:R-:W-:-:S05]  /*2fc0*/  PRMT R3, R157, 0x8880, RZ ;  /* 0x000088809d037816 */ /* 0x002fca00000000ff */
[----:B------:R-:W-:-:S07]  /*2fd0*/  IMAD R12, R3, R156, RZ ;  /* 0x0000009c030c7224 */ /* 0x000fce00078e02ff */
.L_x_91:
[----:B------:R-:W-:Y:S05]  /*2fe0*/  BSYNC B1 ;  /* 0x0000000000017941 */ /* 0x000fea0003800000 */
.L_x_90:
[----:B-1----:R-:W-:Y:S01]  /*2ff0*/  @!P5 IMAD R3, R52, R155, R12 ;  /* 0x0000009b3403d224 */ /* 0x002fe200078e020c */
[----:B------:R-:W-:Y:S04]  /*3000*/  BSSY B1, `(.L_x_92) ;  /* 0x0000006000017945 */ /* 0x000fe80003800000 */
[----:B------:R1:W-:Y:S01]  /*3010*/  @!P5 STG.E.U8 desc[UR36][R4.64+0x38], R3 ;  /* 0x000038030400d986 */ /* 0x0003e2000c101124 */
[----:B------:R-:W-:Y:S05]  /*3020*/  @P2 BRA `(.L_x_93) ;  /* 0x00000000000c2947 */ /* 0x000fea0003800000 */
[----:B--2---:R-:W1:Y:S02]  /*3030*/  LDG.E.U8 R157, desc[UR36][R8.64+0x39] ;  /* 0x00003924089d7981 */ /* 0x004e64000c1e1100 */
[----:B-1----:R-:W-:-:S05]  /*3040*/  PRMT R3, R157, 0x8880, RZ ;  /* 0x000088809d037816 */ /* 0x002fca00000000ff */
[----:B------:R-:W-:-:S07]  /*3050*/  IMAD R12, R3, R156, RZ ;  /* 0x0000009c030c7224 */ /* 0x000fce00078e02ff */
.L_x_93:
[----:B------:R-:W-:Y:S05]  /*3060*/  BSYNC B1 ;  /* 0x0000000000017941 */ /* 0x000fea0003800000 */
.L_x_92:
        /* <DEDUP_REMOVED lines=11> */
.L_x_95:
[----:B------:R-:W-:Y:S05]  /*3120*/  BSYNC B1 ;  /* 0x0000000000017941 */ /* 0x000fea0003800000 */
.L_x_94:
[----:B-1----:R-:W-:Y:S01]  /*3130*/  @!P4 IMAD R3, R54, R155, R12 ;  /* 0x0000009b3603c224 */ /* 0x002fe200078e020c */
[----:B------:R-:W-:Y:S04]  /*3140*/  BSSY B1, `(.L_x_96) ;  /* 0x0000006000017945 */ /* 0x000fe80003800000 */
[----:B------:R1:W-:Y:S01]  /*3150*/  @!P4 STG.E.U8 desc[UR36][R6.64+0x38], R3 ;  /* 0x000038030600c986 */ /* 0x0003e2000c101124 */
[----:B------:R-:W-:Y:S05]  /*3160*/  @P3 BRA `(.L_x_97) ;  /* 0x00000000000c3947 */ /* 0x000fea0003800000 */
[----:B--2---:R-:W1:Y:S02]  /*3170*/  LDG.E.U8 R157, desc[UR36][R10.64+0x39] ;  /* 0x000039240a9d7981 */ /* 0x004e64000c1e1100 */
[----:B-1----:R-:W-:-:S05]  /*3180*/  PRMT R3, R157, 0x8880, RZ ;  /* 0x000088809d037816 */ /* 0x002fca00000000ff */
[----:B------:R-:W-:-:S07]  /*3190*/  IMAD R12, R3, R156, RZ ;  /* 0x0000009c030c7224 */ /* 0x000fce00078e02ff */
.L_x_97:
[----:B------:R-:W-:Y:S05]  /*31a0*/  BSYNC B1 ;  /* 0x0000000000017941 */ /* 0x000fea0003800000 */
.L_x_96:
[----:B------:R-:W-:Y:S01]  /*31b0*/  @!P3 IMAD R55, R55, R155, R12 ;  /* 0x0000009b3737b224 */ /* 0x000fe200078e020c */
[----:B------:R-:W-:Y:S04]  /*31c0*/  BSSY B1, `(.L_x_98) ;  /* 0x0000006000017945 */ /* 0x000fe80003800000 */
[----:B------:R0:W-:Y:S01]  /*31d0*/  @!P3 STG.E.U8 desc[UR36][R6.64+0x39], R55 ;  /* 0x000039370600b986 */ /* 0x0001e2000c101124 */
[----:B------:R-:W-:Y:S05]  /*31e0*/  @P5 BRA `(.L_x_99) ;  /* 0x00000000000c5947 */ /* 0x000fea0003800000 */
[----:B--2---:R-:W1:Y:S02]  /*31f0*/  LDG.E.U8 R157, desc[UR36][R8.64+0x40] ;  /* 0x00004024089d7981 */ /* 0x004e64000c1e1100 */
[----:B-1----:R-:W-:-:S05]  /*3200*/  PRMT R3, R157, 0x8880, RZ ;  /* 0x000088809d037816 */ /* 0x002fca00000000ff */
[----:B------:R-:W-:-:S07]  /*3210*/  IMAD R12, R3, R156, RZ ;  /* 0x0000009c030c7224 */ /* 0x000fce00078e02ff */
.L_x_99:
[----:B------:R-:W-:Y:S05]  /*3220*/  BSYNC B1 ;  /* 0x0000000000017941 */ /* 0x000fea0003800000 */
.L_x_98:
[----:B-1----:R-:W-:Y:S01]  /*3230*/  @!P5 IMAD R3, R56, R155, R12 ;  /* 0x0000009b3803d224 */ /* 0x002fe200078e020c */
[----:B------:R-:W-:Y:S04]  /*3240*/  BSSY B1, `(.L_x_100) ;  /* 0x0000006000017945 */ /* 0x000fe80003800000 */
[----:B------:R1:W-:Y:S01]  /*3250*/  @!P5 STG.E.U8 desc[UR36][R4.64+0x40], R3 ;  /* 0x000040030400d986 */ /* 0x0003e2000c101124 */
[----:B------:R-:W-:Y:S05]  /*3260*/  @P2 BRA `(.L_x_101) ;  /* 0x00000000000c2947 */ /* 0x000fea0003800000 */
[----:B--2---:R-:W1:Y:S02]  /*3270*/  LDG.E.U8 R157, desc[UR36][R8.64+0x41] ;  /* 0x00004124089d7981 */ /* 0x004e64000c1e1100 */
[----:B-1----:R-:W-:-:S05]  /*3280*/  PRMT R3, R157, 0x8880, RZ ;  /* 0x000088809d037816 */ /* 0x002fca00000000ff */
[----:B------:R-:W-:-:S07]  /*3290*/  IMAD R12, R3, R156, RZ ;  /* 0x0000009c030c7224 */ /* 0x000fce00078e02ff */
.L_x_101:
[----:B------:R-:W-:Y:S05]  /*32a0*/  BSYNC B1 ;  /* 0x0000000000017941 */ /* 0x000fea0003800000 */
.L_x_100:
        /* <DEDUP_REMOVED lines=11> */
.L_x_103:
[----:B------:R-:W-:Y:S05]  /*3360*/  BSYNC B1 ;  /* 0x0000000000017941 */ /* 0x000fea0003800000 */
.L_x_102:
[----:B-1----:R-:W-:Y:S01]  /*3370*/  @!P4 IMAD R3, R58, R155, R12 ;  /* 0x0000009b3a03c224 */ /* 0x002fe200078e020c */
[----:B------:R-:W-:Y:S04]  /*3380*/  BSSY B1, `(.L_x_104) ;  /* 0x0000006000017945 */ /* 0x000fe80003800000 */
[----:B------:R1:W-:Y:S01]  /*3390*/  @!P4 STG.E.U8 desc[UR36][R6.64+0x40], R3 ;  /* 0x000040030600c986 */ /* 0x0003e2000c101124 */
[----:B------:R-:W-:Y:S05]  /*33a0*/  @P3 BRA `(.L_x_105) ;  /* 0x00000000000c3947 */ /* 0x000fea0003800000 */
[----:B--2---:R-:W1:Y:S02]  /*33b0*/  LDG.E.U8 R157, desc[UR36][R10.64+0x41] ;  /* 0x000041240a9d7981 */ /* 0x004e64000c1e1100 */
[----:B-1----:R-:W-:-:S05]  /*33c0*/  PRMT R3, R157, 0x8880, RZ ;  /* 0x000088809d037816 */ /* 0x002fca00000000ff */
[----:B------:R-:W-:-:S07]  /*33d0*/  IMAD R12, R3, R156, RZ ;  /* 0x0000009c030c7224 */ /* 0x000fce00078e02ff */
.L_x_105:
[----:B------:R-:W-:Y:S05]  /*33e0*/  BSYNC B1 ;  /* 0x0000000000017941 */ /* 0x000fea0003800000 */
.L_x_104:
[----:B------:R-:W-:Y:S01]  /*33f0*/  @!P3 IMAD R59, R59, R155, R12 ;  /* 0x0000009b3b3bb224 */ /* 0x000fe200078e020c */
[----:B------:R-:W-:Y:S04]  /*3400*/  BSSY B1, `(.L_x_106) ;  /* 0x0000006000017945 */ /* 0x000fe80003800000 */
[----:B------:R0:W-:Y:S01]  /*3410*/  @!P3 STG.E.U8 desc[UR36][R6.64+0x41], R59 ;  /* 0x0000413b0600b986 */ /* 0x0001e2000c101124 */
[----:B------:R-:W-:Y:S05]  /*3420*/  @P5 BRA `(.L_x_107) ;  /* 0x00000000000c5947 */ /* 0x000fea0003800000 */
[----:B--2---:R-:W1:Y:S02]  /*3430*/  LDG.E.U8 R157, desc[UR36][R8.64+0x48] ;  /* 0x00004824089d7981 */ /* 0x004e64000c1e1100 */
[----:B-1----:R-:W-:-:S05]  /*3440*/  PRMT R3, R157, 0x8880, RZ ;  /* 0x000088809d037816 */ /* 0x002fca00000000ff */
[----:B------:R-:W-:-:S07]  /*3450*/  IMAD R12, R3, R156, RZ ;  /* 0x0000009c030c7224 */ /* 0x000fce00078e02ff */
.L_x_107:
[----:B------:R-:W-:Y:S05]  /*3460*/  BSYNC B1 ;  /* 0x0000000000017941 */ /* 0x000fea0003800000 */
.L_x_106:
[----:B-1----:R-:W-:Y:S01]  /*3470*/  @!P5 IMAD R3, R60, R155, R12 ;  /* 0x0000009b3c03d224 */ /* 0x002fe200078e020c */
[----:B------:R-:W-:Y:S04]  /*3480*/  BSSY B1, `(.L_x_108) ;  /* 0x0000006000017945 */ /* 0x000fe80003800000 */
[----:B------:R1:W-:Y:S01]  /*3490*/  @!P5 STG.E.U8 desc[UR36][R4.64+0x48], R3 ;  /* 0x000048030400d986 */ /* 0x0003e2000c101124 */
[----:B------:R-:W-:Y:S05]  /*34a0*/  @P2 BRA `(.L_x_109) ;  /* 0x00000000000c2947 */ /* 0x000fea0003800000 */
[----:B--2---:R-:W1:Y:S02]  /*34b0*/  LDG.E.U8 R157, desc[UR36][R8.64+0x49] ;  /* 0x00004924089d7981 */ /* 0x004e64000c1e1100 */
[----:B-1----:R-:W-:-:S05]  /*34c0*/  PRMT R3, R157, 0x8880, RZ ;  /* 0x000088809d037816 */ /* 0x002fca00000000ff */
[----:B------:R-:W-:-:S07]  /*34d0*/  IMAD R12, R3, R156, RZ ;  /* 0x0000009c030c7224 */ /* 0x000fce00078e02ff */
.L_x_109:
[----:B------:R-:W-:Y:S05]  /*34e0*/  BSYNC B1 ;  /* 0x0000000000017941 */ /* 0x000fea0003800000 */
.L_x_108:
        /* <DEDUP_REMOVED lines=11> */
.L_x_111:
[----:B------:R-:W-:Y:S05]  /*35a0*/  BSYNC B1 ;  /* 0x0000000000017941 */ /* 0x000fea0003800000 */
.L_x_110:
[----:B-1----:R-:W-:Y:S01]  /*35b0*/  @!P4 IMAD R3, R62, R155, R12 ;  /* 0x0000009b3e03c224 */ /* 0x002fe200078e020c */
[----:B------:R-:W-:Y:S04]  /*35c0*/  BSSY B1, `(.L_x_112) ;  /* 0x0000006000017945 */ /* 0x000fe80003800000 */
[----:B------:R1:W-:Y:S01]  /*35d0*/  @!P4 STG.E.U8 desc[UR36][R6.64+0x48], R3 ;  /* 0x000048030600c986 */ /* 0x0003e2000c101124 */
[----:B------:R-:W-:Y:S05]  /*35e0*/  @P3 BRA `(.L_x_113) ;  /* 0x00000000000c3947 */ /* 0x000fea0003800000 */
[----:B--2---:R-:W1:Y:S02]  /*35f0*/  LDG.E.U8 R157, desc[UR36][R10.64+0x49] ;  /* 0x000049240a9d7981 */ /* 0x004e64000c1e1100 */
[----:B-1----:R-:W-:-:S05]  /*3600*/  PRMT R3, R157, 0x8880, RZ ;  /* 0x000088809d037816 */ /* 0x002fca00000000ff */
[----:B------:R-:W-:-:S07]  /*3610*/  IMAD R12, R3, R156, RZ ;  /* 0x0000009c030c7224 */ /* 0x000fce00078e02ff */
.L_x_113:
[----:B------:R-:W-:Y:S05]  /*3620*/  BSYNC B1 ;  /* 0x0000000000017941 */ /* 0x000fea0003800000 */
.L_x_112:
[----:B------:R-:W-:Y:S01]  /*3630*/  @!P3 IMAD R63, R63, R155, R12 ;  /* 0x0000009b3f3fb224 */ /* 0x000fe200078e020c */
[----:B------:R-:W-:Y:S04]  /*3640*/  BSSY B1, `(.L_x_114) ;  /* 0x0000006000017945 */ /* 0x000fe80003800000 */
[----:B------:R0:W-:Y:S01]  /*3650*/  @!P3 STG.E.U8 desc[UR36][R6.64+0x49], R63 ;  /* 0x0000493f0600b986 */ /* 0x0001e2000c101124 */
[----:B------:R-:W-:Y:S05]  /*3660*/  @P5 BRA `(.L_x_115) ;  /* 0x00000000000c5947 */ /* 0x000fea0003800000 */
[----:B--2---:R-:W1:Y:S02]  /*3670*/  LDG.E.U8 R157, desc[UR36][R8.64+0x50] ;  /* 0x00005024089d7981 */ /* 0x004e64000c1e1100 */
[----:B-1----:R-:W-:-:S05]  /*3680*/  PRMT R3, R157, 0x8880, RZ ;  /* 0x000088809d037816 */ /* 0x002fca00000000ff */
[----:B------:R-:W-:-:S07]  /*3690*/  IMAD R12, R3, R156, RZ ;  /* 0x0000009c030c7224 */ /* 0x000fce00078e02ff */
.L_x_115:
[----:B------:R-:W-:Y:S05]  /*36a0*/  BSYNC B1 ;  /* 0x0000000000017941 */ /* 0x000fea0003800000 */
.L_x_114:
[----:B-1----:R-:W-:Y:S01]  /*36b0*/  @!P5 IMAD R3, R64, R155, R12 ;  /* 0x0000009b4003d224 */ /* 0x002fe200078e020c */
[----:B------:R-:W-:Y:S04]  /*36c0*/  BSSY B1, `(.L_x_116) ;  /* 0x0000006000017945 */ /* 0x000fe80003800000 */
[----:B------:R1:W-:Y:S01]  /*36d0*/  @!P5 STG.E.U8 desc[UR36][R4.64+0x50], R3 ;  /* 0x000050030400d986 */ /* 0x0003e2000c101124 */
[----:B------:R-:W-:Y:S05]  /*36e0*/  @P2 BRA `(.L_x_117) ;  /* 0x00000000000c2947 */ /* 0x000fea0003800000 */
[----:B--2---:R-:W1:Y:S02]  /*36f0*/  LDG.E.U8 R157, desc[UR36][R8.64+0x51] ;  /* 0x00005124089d7981 */ /* 0x004e64000c1e1100 */
[----:B-1----:R-:W-:-:S05]  /*3700*/  PRMT R3, R157, 0x8880, RZ ;  /* 0x000088809d037816 */ /* 0x002fca00000000ff */
[----:B------:R-:W-:-:S07]  /*3710*/  IMAD R12, R3, R156, RZ ;  /* 0x0000009c030c7224 */ /* 0x000fce00078e02ff */
.L_x_117:
[----:B------:R-:W-:Y:S05]  /*3720*/  BSYNC B1 ;  /* 0x0000000000017941 */ /* 0x000fea0003800000 */
.L_x_116:
        /* <DEDUP_REMOVED lines=11> */
.L_x_119:
[----:B------:R-:W-:Y:S05]  /*37e0*/  BSYNC B1 ;  /* 0x0000000000017941 */ /* 0x000fea0003800000 */
.L_x_118:
[----:B-1----:R-:W-:Y:S01]  /*37f0*/  @!P4 IMAD R3, R66, R155, R12 ;  /* 0x0000009b4203c224 */ /* 0x002fe200078e020c */
[----:B------:R-:W-:Y:S04]  /*3800*/  BSSY B1, `(.L_x_120) ;  /* 0x0000006000017945 */ /* 0x000fe80003800000 */
[----:B------:R1:W-:Y:S01]  /*3810*/  @!P4 STG.E.U8 desc[UR36][R6.64+0x50], R3 ;  /* 0x000050030600c986 */ /* 0x0003e2000c101124 */
[----:B------:R-:W-:Y:S05]  /*3820*/  @P3 BRA `(.L_x_121) ;  /* 0x00000000000c3947 */ /* 0x000fea0003800000 */
[----:B--2---:R-:W1:Y:S02]  /*3830*/  LDG.E.U8 R157, desc[UR36][R10.64+0x51] ;  /* 0x000051240a9d7981 */ /* 0x004e64000c1e1100 */
[----:B-1----:R-:W-:-:S05]  /*3840*/  PRMT R3, R157, 0x8880, RZ ;  /* 0x000088809d037816 */ /* 0x002fca00000000ff */
[----:B------:R-:W-:-:S07]  /*3850*/  IMAD R12, R3, R156, RZ ;  /* 0x0000009c030c7224 */ /* 0x000fce00078e02ff */
.L_x_121:
[----:B------:R-:W-:Y:S05]  /*3860*/  BSYNC B1 ;  /* 0x0000000000017941 */ /* 0x000fea0003800000 */
.L_x_120:
[----:B------:R-:W-:Y:S01]  /*3870*/  @!P3 IMAD R67, R67, R155, R12 ;  /* 0x0000009b4343b224 */ /* 0x000fe200078e020c */
[----:B------:R-:W-:Y:S04]  /*3880*/  BSSY B1, `(.L_x_122) ;  /* 0x0000006000017945 */ /* 0x000fe80003800000 */
[----:B------:R0:W-:Y:S01]  /*3890*/  @!P3 STG.E.U8 desc[UR36][R6.64+0x51], R67 ;  /* 0x000051430600b986 */ /* 0x0001e2000c101124 */
[----:B------:R-:W-:Y:S05]  /*38a0*/  @P5 BRA `(.L_x_123) ;  /* 0x00000000000c5947 */ /* 0x000fea0003800000 */
[----:B--2---:R-:W1:Y:S02]  /*38b0*/  LDG.E.U8 R157, desc[UR36][R8.64+0x58] ;  /* 0x00005824089d7981 */ /* 0x004e64000c1e1100 */
[----:B-1----:R-:W-:-:S05]  /*38c0*/  PRMT R3, R157, 0x8880, RZ ;  /* 0x000088809d037816 */ /* 0x002fca00000000ff */
[----:B------:R-:W-:-:S07]  /*38d0*/  IMAD R12, R3, R156, RZ ;  /* 0x0000009c030c7224 */ /* 0x000fce00078e02ff */
.L_x_123:
[----:B------:R-:W-:Y:S05]  /*38e0*/  BSYNC B1 ;  /* 0x0000000000017941 */ /* 0x000fea0003800000 */
.L_x_122:
[----:B-1----:R-:W-:Y:S01]  /*38f0*/  @!P5 IMAD R3, R68, R155, R12 ;  /* 0x0000009b4403d224 */ /* 0x002fe200078e020c */
[----:B------:R-:W-:Y:S04]  /*3900*/  BSSY B1, `(.L_x_124) ;  /* 0x0000006000017945 */ /* 0x000fe80003800000 */
[----:B------:R1:W-:Y:S01]  /*3910*/  @!P5 STG.E.U8 desc[UR36][R4.64+0x58], R3 ;  /* 0x000058030400d986 */ /* 0x0003e2000c101124 */
[----:B------:R-:W-:Y:S05]  /*3920*/  @P2 BRA `(.L_x_125) ;  /* 0x00000000000c2947 */ /* 0x000fea0003800000 */
[----:B--2---:R-:W1:Y:S02]  /*3930*/  LDG.E.U8 R157, desc[UR36][R8.64+0x59] ;  /* 0x00005924089d7981 */ /* 0x004e64000c1e1100 */
[----:B-1----:R-:W-:-:S05]  /*3940*/  PRMT R3, R157, 0x8880, RZ ;  /* 0x000088809d037816 */ /* 0x002fca00000000ff */
[----:B------:R-:W-:-:S07]  /*3950*/  IMAD R12, R3, R156, RZ ;  /* 0x0000009c030c7224 */ /* 0x000fce00078e02ff */
.L_x_125:
[----:B------:R-:W-:Y:S05]  /*3960*/  BSYNC B1 ;  /* 0x0000000000017941 */ /* 0x000fea0003800000 */
.L_x_124:
        /* <DEDUP_REMOVED lines=11> */
.L_x_127:
[----:B------:R-:W-:Y:S05]  /*3a20*/  BSYNC B1 ;  /* 0x0000000000017941 */ /* 0x000fea0003800000 */
.L_x_126:
[----:B-1----:R-:W-:Y:S01]  /*3a30*/  @!P4 IMAD R3, R70, R155, R12 ;  /* 0x0000009b4603c224 */ /* 0x002fe200078e020c */
[----:B------:R-:W-:Y:S04]  /*3a40*/  BSSY B1, `(.L_x_128) ;  /* 0x0000006000017945 */ /* 0x000fe80003800000 */
[----:B------:R1:W-:Y:S01]  /*3a50*/  @!P4 STG.E.U8 desc[UR36][R6.64+0x58], R3 ;  /* 0x000058030600c986 */ /* 0x0003e2000c101124 */
[----:B------:R-:W-:Y:S05]  /*3a60*/  @P3 BRA `(.L_x_129) ;  /* 0x00000000000c3947 */ /* 0x000fea0003800000 */
[----:B--2---:R-:W1:Y:S02]  /*3a70*/  LDG.E.U8 R157, desc[UR36][R10.64+0x59] ;  /* 0x000059240a9d7981 */ /* 0x004e64000c1e1100 */
[----:B-1----:R-:W-:-:S05]  /*3a80*/  PRMT R3, R157, 0x8880, RZ ;  /* 0x000088809d037816 */ /* 0x002fca00000000ff */
[----:B------:R-:W-:-:S07]  /*3a90*/  IMAD R12, R3, R156, RZ ;  /* 0x0000009c030c7224 */ /* 0x000fce00078e02ff */
.L_x_129:
[----:B------:R-:W-:Y:S05]  /*3aa0*/  BSYNC B1 ;  /* 0x0000000000017941 */ /* 0x000fea0003800000 */
.L_x_128:
[----:B------:R-:W-:Y:S01]  /*3ab0*/  @!P3 IMAD R71, R71, R155, R12 ;  /* 0x0000009b4747b224 */ /* 0x000fe200078e020c */
[----:B------:R-:W-:Y:S04]  /*3ac0*/  BSSY B1, `(.L_x_130) ;  /* 0x0000006000017945 */ /* 0x000fe80003800000 */
[----:B------:R0:W-:Y:S01]  /*3ad0*/  @!P3 STG.E.U8 desc[UR36][R6.64+0x59], R71 ;  /* 0x000059470600b986 */ /* 0x0001e2000c101124 */
[----:B------:R-:W-:Y:S05]  /*3ae0*/  @P5 BRA `(.L_x_131) ;  /* 0x00000000000c5947 */ /* 0x000fea0003800000 */
[----:B--2---:R-:W1:Y:S02]  /*3af0*/  LDG.E.U8 R157, desc[UR36][R8.64+0x60] ;  /* 0x00006024089d7981 */ /* 0x004e64000c1e1100 */
[----:B-1----:R-:W-:-:S05]  /*3b00*/  PRMT R3, R157, 0x8880, RZ ;  /* 0x000088809d037816 */ /* 0x002fca00000000ff */
[----:B------:R-:W-:-:S07]  /*3b10*/  IMAD R12, R3, R156, RZ ;  /* 0x0000009c030c7224 */ /* 0x000fce00078e02ff */
.L_x_131:
[----:B------:R-:W-:Y:S05]  /*3b20*/  BSYNC B1 ;  /* 0x0000000000017941 */ /* 0x000fea0003800000 */
.L_x_130:
[----:B-1----:R-:W-:Y:S01]  /*3b30*/  @!P5 IMAD R3, R72, R155, R12 ;  /* 0x0000009b4803d224 */ /* 0x002fe200078e020c */
[----:B------:R-:W-:Y:S04]  /*3b40*/  BSSY B1, `(.L_x_132) ;  /* 0x0000006000017945 */ /* 0x000fe80003800000 */
[----:B------:R1:W-:Y:S01]  /*3b50*/  @!P5 STG.E.U8 desc[UR36][R4.64+0x60], R3 ;  /* 0x000060030400d986 */ /* 0x0003e2000c101124 */
[----:B------:R-:W-:Y:S05]  /*3b60*/  @P2 BRA `(.L_x_133) ;  /* 0x00000000000c2947 */ /* 0x000fea0003800000 */
[----:B--2---:R-:W1:Y:S02]  /*3b70*/  LDG.E.U8 R157, desc[UR36][R8.64+0x61] ;  /* 0x00006124089d7981 */ /* 0x004e64000c1e1100 */
[----:B-1----:R-:W-:-:S05]  /*3b80*/  PRMT R3, R157, 0x8880, RZ ;  /* 0x000088809d037816 */ /* 0x002fca00000000ff */
[----:B------:R-:W-:-:S07]  /*3b90*/  IMAD R12, R3, R156, RZ ;  /* 0x0000009c030c7224 */ /* 0x000fce00078e02ff */
.L_x_133:
[----:B------:R-:W-:Y:S05]  /*3ba0*/  BSYNC B1 ;  /* 0x0000000000017941 */ /* 0x000fea0003800000 */
.L_x_132:
        /* <DEDUP_REMOVED lines=11> */
.L_x_135:
[----:B------:R-:W-:Y:S05]  /*3c60*/  BSYNC B1 ;  /* 0x0000000000017941 */ /* 0x000fea0003800000 */
.L_x_134:
[----:B-1----:R-:W-:Y:S01]  /*3c70*/  @!P4 IMAD R3, R74, R155, R12 ;  /* 0x0000009b4a03c224 */ /* 0x002fe200078e020c */
[----:B------:R-:W-:Y:S04]  /*3c80*/  BSSY B1, `(.L_x_136) ;  /* 0x0000006000017945 */ /* 0x000fe80003800000 */
[----:B------:R1:W-:Y:S01]  /*3c90*/  @!P4 STG.E.U8 desc[UR36][R6.64+0x60], R3 ;  /* 0x000060030600c986 */ /* 0x0003e2000c101124 */
[----:B------:R-:W-:Y:S05]  /*3ca0*/  @P3 BRA `(.L_x_137) ;  /* 0x00000000000c3947 */ /* 0x000fea0003800000 */
[----:B--2---:R-:W1:Y:S02]  /*3cb0*/  LDG.E.U8 R157, desc[UR36][R10.64+0x61] ;  /* 0x000061240a9d7981 */ /* 0x004e64000c1e1100 */
[----:B-1----:R-:W-:-:S05]  /*3cc0*/  PRMT R3, R157, 0x8880, RZ ;  /* 0x000088809d037816 */ /* 0x002fca00000000ff */
[----:B------:R-:W-:-:S07]  /*3cd0*/  IMAD R12, R3, R156, RZ ;  /* 0x0000009c030c7224 */ /* 0x000fce00078e02ff */
.L_x_137:
[----:B------:R-:W-:Y:S05]  /*3ce0*/  BSYNC B1 ;  /* 0x0000000000017941 */ /* 0x000fea0003800000 */
.L_x_136:
[----:B------:R-:W-:Y:S01]  /*3cf0*/  @!P3 IMAD R75, R75, R155, R12 ;  /* 0x0000009b4b4bb224 */ /* 0x000fe200078e020c */
[----:B------:R-:W-:Y:S04]  /*3d00*/  BSSY B1, `(.L_x_138) ;  /* 0x0000006000017945 */ /* 0x000fe80003800000 */
[----:B------:R0:W-:Y:S01]  /*3d10*/  @!P3 STG.E.U8 desc[UR36][R6.64+0x61], R75 ;  /* 0x0000614b0600b986 */ /* 0x0001e2000c101124 */
[----:B------:R-:W-:Y:S05]  /*3d20*/  @P5 BRA `(.L_x_139) ;  /* 0x00000000000c5947 */ /* 0x000fea0003800000 */
[----:B--2---:R-:W1:Y:S02]  /*3d30*/  LDG.E.U8 R157, desc[UR36][R8.64+0x68] ;  /* 0x00006824089d7981 */ /* 0x004e64000c1e1100 */
[----:B-1----:R-:W-:-:S05]  /*3d40*/  PRMT R3, R157, 0x8880, RZ ;  /* 0x000088809d037816 */ /* 0x002fca00000000ff */
[----:B------:R-:W-:-:S07]  /*3d50*/  IMAD R12, R3, R156, RZ ;  /* 0x0000009c030c7224 */ /* 0x000fce00078e02ff */
.L_x_139:
[----:B------:R-:W-:Y:S05]  /*3d60*/  BSYNC B1 ;  /* 0x0000000000017941 */ /* 0x000fea0003800000 */
.L_x_138:
[----:B-1----:R-:W-:Y:S01]  /*3d70*/  @!P5 IMAD R3, R76, R155, R12 ;  /* 0x0000009b4c03d224 */ /* 0x002fe200078e020c */
[----:B------:R-:W-:Y:S04]  /*3d80*/  BSSY B1, `(.L_x_140) ;  /* 0x0000006000017945 */ /* 0x000fe80003800000 */
[----:B------:R1:W-:Y:S01]  /*3d90*/  @!P5 STG.E.U8 desc[UR36][R4.64+0x68], R3 ;  /* 0x000068030400d986 */ /* 0x0003e2000c101124 */
[----:B------:R-:W-:Y:S05]  /*3da0*/  @P2 BRA `(.L_x_141) ;  /* 0x00000000000c2947 */ /* 0x000fea0003800000 */
[----:B--2---:R-:W1:Y:S02]  /*3db0*/  LDG.E.U8 R157, desc[UR36][R8.64+0x69] ;  /* 0x00006924089d7981 */ /* 0x004e64000c1e1100 */
[----:B-1----:R-:W-:-:S05]  /*3dc0*/  PRMT R3, R157, 0x8880, RZ ;  /* 0x000088809d037816 */ /* 0x002fca00000000ff */
[----:B------:R-:W-:-:S07]  /*3dd0*/  IMAD R12, R3, R156, RZ ;  /* 0x0000009c030c7224 */ /* 0x000fce00078e02ff */
.L_x_141:
[----:B------:R-:W-:Y:S05]  /*3de0*/  BSYNC B1 ;  /* 0x0000000000017941 */ /* 0x000fea0003800000 */
.L_x_140:
        /* <DEDUP_REMOVED lines=11> */
.L_x_143:
[----:B------:R-:W-:Y:S05]  /*3ea0*/  BSYNC B1 ;  /* 0x0000000000017941 */ /* 0x000fea0003800000 */
.L_x_142:
[----:B-1----:R-:W-:Y:S01]  /*3eb0*/  @!P4 IMAD R3, R78, R155, R12 ;  /* 0x0000009b4e03c224 */ /* 0x002fe200078e020c */
[----:B------:R-:W-:Y:S04]  /*3ec0*/  BSSY B1, `(.L_x_144) ;  /* 0x0000006000017945 */ /* 0x000fe80003800000 */
[----:B------:R1:W-:Y:S01]  /*3ed0*/  @!P4 STG.E.U8 desc[UR36][R6.64+0x68], R3 ;  /* 0x000068030600c986 */ /* 0x0003e2000c101124 */
[----:B------:R-:W-:Y:S05]  /*3ee0*/  @P3 BRA `(.L_x_145) ;  /* 0x00000000000c3947 */ /* 0x000fea0003800000 */
[----:B--2---:R-:W1:Y:S02]  /*3ef0*/  LDG.E.U8 R157, desc[UR36][R10.64+0x69] ;  /* 0x000069240a9d7981 */ /* 0x004e64000c1e1100 */
[----:B-1----:R-:W-:-:S05]  /*3f00*/  PRMT R3, R157, 0x8880, RZ ;  /* 0x000088809d037816 */ /* 0x002fca00000000ff */
[----:B------:R-:W-:-:S07]  /*3f10*/  IMAD R12, R3, R156, RZ ;  /* 0x0000009c030c7224 */ /* 0x000fce00078e02ff */
.L_x_145:
[----:B------:R-:W-:Y:S05]  /*3f20*/  BSYNC B1 ;  /* 0x0000000000017941 */ /* 0x000fea0003800000 */
.L_x_144:
[----:B------:R-:W-:Y:S01]  /*3f30*/  @!P3 IMAD R79, R79, R155, R12 ;  /* 0x0000009b4f4fb224 */ /* 0x000fe200078e020c */
[----:B------:R-:W-:Y:S04]  /*3f40*/  BSSY B1, `(.L_x_146) ;  /* 0x0000006000017945 */ /* 0x000fe80003800000 */
[----:B------:R0:W-:Y:S01]  /*3f50*/  @!P3 STG.E.U8 desc[UR36][R6.64+0x69], R79 ;  /* 0x0000694f0600b986 */ /* 0x0001e2000c101124 */
[----:B------:R-:W-:Y:S05]  /*3f60*/  @P5 BRA `(.L_x_147) ;  /* 0x00000000000c5947 */ /* 0x000fea0003800000 */
[----:B--2---:R-:W1:Y:S02]  /*3f70*/  LDG.E.U8 R157, desc[UR36][R8.64+0x70] ;  /* 0x00007024089d7981 */ /* 0x004e64000c1e1100 */
[----:B-1----:R-:W-:-:S05]  /*3f80*/  PRMT R3, R157, 0x8880, RZ ;  /* 0x000088809d037816 */ /* 0x002fca00000000ff */
[----:B------:R-:W-:-:S07]  /*3f90*/  IMAD R12, R3, R156, RZ ;  /* 0x0000009c030c7224 */ /* 0x000fce00078e02ff */
.L_x_147:
[----:B------:R-:W-:Y:S05]  /*3fa0*/  BSYNC B1 ;  /* 0x0000000000017941 */ /* 0x000fea0003800000 */
.L_x_146:
[----:B-1----:R-:W-:Y:S01]  /*3fb0*/  @!P5 IMAD R3, R80, R155, R12 ;  /* 0x0000009b5003d224 */ /* 0x002fe200078e020c */
[----:B------:R-:W-:Y:S04]  /*3fc0*/  BSSY B1, `(.L_x_148) ;  /* 0x0000006000017945 */ /* 0x000fe80003800000 */
[----:B------:R1:W-:Y:S01]  /*3fd0*/  @!P5 STG.E.U8 desc[UR36][R4.64+0x70], R3 ;  /* 0x000070030400d986 */ /* 0x0003e2000c101124 */
[----:B------:R-:W-:Y:S05]  /*3fe0*/  @P2 BRA `(.L_x_149) ;  /* 0x00000000000c2947 */ /* 0x000fea0003800000 */
[----:B--2---:R-:W1:Y:S02]  /*3ff0*/  LDG.E.U8 R157, desc[UR36][R8.64+0x71] ;  /* 0x00007124089d7981 */ /* 0x004e64000c1e1100 */
[----:B-1----:R-:W-:-:S05]  /*4000*/  PRMT R3, R157, 0x8880, RZ ;  /* 0x000088809d037816 */ /* 0x002fca00000000ff */
[----:B------:R-:W-:-:S07]  /*4010*/  IMAD R12, R3, R156, RZ ;  /* 0x0000009c030c7224 */ /* 0x000fce00078e02ff */
.L_x_149:
[----:B------:R-:W-:Y:S05]  /*4020*/  BSYNC B1 ;  /* 0x0000000000017941 */ /* 0x000fea0003800000 */
.L_x_148:
        /* <DEDUP_REMOVED lines=11> */
.L_x_151:
[----:B------:R-:W-:Y:S05]  /*40e0*/  BSYNC B1 ;  /* 0x0000000000017941 */ /* 0x000fea0003800000 */
.L_x_150:
[----:B-1----:R-:W-:Y:S01]  /*40f0*/  @!P4 IMAD R3, R82, R155, R12 ;  /* 0x0000009b5203c224 */ /* 0x002fe200078e020c */
[----:B------:R-:W-:Y:S04]  /*4100*/  BSSY B1, `(.L_x_152) ;  /* 0x0000006000017945 */ /* 0x000fe80003800000 */
[----:B------:R1:W-:Y:S01]  /*4110*/  @!P4 STG.E.U8 desc[UR36][R6.64+0x70], R3 ;  /* 0x000070030600c986 */ /* 0x0003e2000c101124 */
[----:B------:R-:W-:Y:S05]  /*4120*/  @P3 BRA `(.L_x_153) ;  /* 0x00000000000c3947 */ /* 0x000fea0003800000 */
[----:B--2---:R-:W1:Y:S02]  /*4130*/  LDG.E.U8 R157, desc[UR36][R10.64+0x71] ;  /* 0x000071240a9d7981 */ /* 0x004e64000c1e1100 */
[----:B-1----:R-:W-:-:S05]  /*4140*/  PRMT R3, R157, 0x8880, RZ ;  /* 0x000088809d037816 */ /* 0x002fca00000000ff */
[----:B------:R-:W-:-:S07]  /*4150*/  IMAD R12, R3, R156, RZ ;  /* 0x0000009c030c7224 */ /* 0x000fce00078e02ff */
.L_x_153:
[----:B------:R-:W-:Y:S05]  /*4160*/  BSYNC B1 ;  /* 0x0000000000017941 */ /* 0x000fea0003800000 */
.L_x_152:
[----:B------:R-:W-:Y:S01]  /*4170*/  @!P3 IMAD R83, R83, R155, R12 ;  /* 0x0000009b5353b224 */ /* 0x000fe200078e020c */
[----:B------:R-:W-:Y:S04]  /*4180*/  BSSY B1, `(.L_x_154) ;  /* 0x0000006000017945 */ /* 0x000fe80003800000 */
[----:B------:R0:W-:Y:S01]  /*4190*/  @!P3 STG.E.U8 desc[UR36][R6.64+0x71], R83 ;  /* 0x000071530600b986 */ /* 0x0001e2000c101124 */
[----:B------:R-:W-:Y:S05]  /*41a0*/  @P5 BRA `(.L_x_155) ;  /* 0x00000000000c5947 */ /* 0x000fea0003800000 */
[----:B--2---:R-:W1:Y:S02]  /*41b0*/  LDG.E.U8 R157, desc[UR36][R8.64+0x78] ;  /* 0x00007824089d7981 */ /* 0x004e64000c1e1100 */
[----:B-1----:R-:W-:-:S05]  /*41c0*/  PRMT R3, R157, 0x8880, RZ ;  /* 0x000088809d037816 */ /* 0x002fca00000000ff */
[----:B------:R-:W-:-:S07]  /*41d0*/  IMAD R12, R3, R156, RZ ;  /* 0x0000009c030c7224 */ /* 0x000fce00078e02ff */
.L_x_155:
[----:B------:R-:W-:Y:S05]  /*41e0*/  BSYNC B1 ;  /* 0x0000000000017941 */ /* 0x000fea0003800000 */
.L_x_154:
[----:B-1----:R-:W-:Y:S01]  /*41f0*/  @!P5 IMAD R3, R84, R155, R12 ;  /* 0x0000009b5403d224 */ /* 0x002fe200078e020c */
[----:B------:R-:W-:Y:S04]  /*4200*/  BSSY B1, `(.L_x_156) ;  /* 0x0000006000017945 */ /* 0x000fe80003800000 */
[----:B------:R1:W-:Y:S01]  /*4210*/  @!P5 STG.E.U8 desc[UR36][R4.64+0x78], R3 ;  /* 0x000078030400d986 */ /* 0x0003e2000c101124 */
[----:B------:R-:W-:Y:S05]  /*4220*/  @P2 BRA `(.L_x_157) ;  /* 0x00000000000c2947 */ /* 0x000fea0003800000 */
[----:B--2---:R-:W1:Y:S02]  /*4230*/  LDG.E.U8 R157, desc[UR36][R8.64+0x79] ;  /* 0x00007924089d7981 */ /* 0x004e64000c1e1100 */
[----:B-1----:R-:W-:-:S05]  /*4240*/  PRMT R3, R157, 0x8880, RZ ;  /* 0x000088809d037816 */ /* 0x002fca00000000ff */
[----:B------:R-:W-:-:S07]  /*4250*/  IMAD R12, R3, R156, RZ ;  /* 0x0000009c030c7224 */ /* 0x000fce00078e02ff */
.L_x_157:
[----:B------:R-:W-:Y:S05]  /*4260*/  BSYNC B1 ;  /* 0x0000000000017941 */ /* 0x000fea0003800000 */
.L_x_156:
        /* <DEDUP_REMOVED lines=11> */
.L_x_159:
[----:B------:R-:W-:Y:S05]  /*4320*/  BSYNC B1 ;  /* 0x0000000000017941 */ /* 0x000fea0003800000 */
.L_x_158:
[----:B-1----:R-:W-:Y:S01]  /*4330*/  @!P4 IMAD R3, R86, R155, R12 ;  /* 0x0000009b5603c224 */ /* 0x002fe200078e020c */
[----:B------:R-:W-:Y:S04]  /*4340*/  BSSY B1, `(.L_x_160) ;  /* 0x0000006000017945 */ /* 0x000fe80003800000 */
[----:B------:R1:W-:Y:S01]  /*4350*/  @!P4 STG.E.U8 desc[UR36][R6.64+0x78], R3 ;  /* 0x000078030600c986 */ /* 0x0003e2000c101124 */
[----:B------:R-:W-:Y:S05]  /*4360*/  @P3 BRA `(.L_x_161) ;  /* 0x00000000000c3947 */ /* 0x000fea0003800000 */
[----:B--2---:R-:W1:Y:S02]  /*4370*/  LDG.E.U8 R157, desc[UR36][R10.64+0x79] ;  /* 0x000079240a9d7981 */ /* 0x004e64000c1e1100 */
[----:B-1----:R-:W-:-:S05]  /*4380*/  PRMT R3, R157, 0x8880, RZ ;  /* 0x000088809d037816 */ /* 0x002fca00000000ff */
[----:B------:R-:W-:-:S07]  /*4390*/  IMAD R12, R3, R156, RZ ;  /* 0x0000009c030c7224 */ /* 0x000fce00078e02ff */
.L_x_161:
[----:B------:R-:W-:Y:S05]  /*43a0*/  BSYNC B1 ;  /* 0x0000000000017941 */ /* 0x000fea0003800000 */
.L_x_160:
[----:B------:R-:W-:Y:S01]  /*43b0*/  @!P3 IMAD R87, R87, R155, R12 ;  /* 0x0000009b5757b224 */ /* 0x000fe200078e020c */
[----:B------:R-:W-:Y:S04]  /*43c0*/  BSSY B1, `(.L_x_162) ;  /* 0x0000006000017945 */ /* 0x000fe80003800000 */
[----:B------:R0:W-:Y:S01]  /*43d0*/  @!P3 STG.E.U8 desc[UR36][R6.64+0x79], R87 ;  /* 0x000079570600b986 */ /* 0x0001e2000c101124 */
[----:B------:R-:W-:Y:S05]  /*43e0*/  @P5 BRA `(.L_x_163) ;  /* 0x00000000000c5947 */ /* 0x000fea0003800000 */
[----:B--2---:R-:W1:Y:S02]  /*43f0*/  LDG.E.U8 R157, desc[UR36][R8.64+0x80] ;  /* 0x00008024089d7981 */ /* 0x004e64000c1e1100 */
[----:B-1----:R-:W-:-:S05]  /*4400*/  PRMT R3, R157, 0x8880, RZ ;  /* 0x000088809d037816 */ /* 0x002fca00000000ff */
[----:B------:R-:W-:-:S07]  /*4410*/  IMAD R12, R3, R156, RZ ;  /* 0x0000009c030c7224 */ /* 0x000fce00078e02ff */
.L_x_163:
[----:B------:R-:W-:Y:S05]  /*4420*/  BSYNC B1 ;  /* 0x0000000000017941 */ /* 0x000fea0003800000 */
.L_x_162:
[----:B-1----:R-:W-:Y:S01]  /*4430*/  @!P5 IMAD R3, R88, R155, R12 ;  /* 0x0000009b5803d224 */ /* 0x002fe200078e020c */
[----:B------:R-:W-:Y:S04]  /*4440*/  BSSY B1, `(.L_x_164) ;  /* 0x0000006000017945 */ /* 0x000fe80003800000 */
[----:B------:R1:W-:Y:S01]  /*4450*/  @!P5 STG.E.U8 desc[UR36][R4.64+0x80], R3 ;  /* 0x000080030400d986 */ /* 0x0003e2000c101124 */
[----:B------:R-:W-:Y:S05]  /*4460*/  @P2 BRA `(.L_x_165) ;  /* 0x00000000000c2947 */ /* 0x000fea0003800000 */
[----:B--2---:R-:W1:Y:S02]  /*4470*/  LDG.E.U8 R157, desc[UR36][R8.64+0x81] ;  /* 0x00008124089d7981 */ /* 0x004e64000c1e1100 */
[----:B-1----:R-:W-:-:S05]  /*4480*/  PRMT R3, R157, 0x8880, RZ ;  /* 0x000088809d037816 */ /* 0x002fca00000000ff */
[----:B------:R-:W-:-:S07]  /*4490*/  IMAD R12, R3, R156, RZ ;  /* 0x0000009c030c7224 */ /* 0x000fce00078e02ff */
.L_x_165:
[----:B------:R-:W-:Y:S05]  /*44a0*/  BSYNC B1 ;  /* 0x0000000000017941 */ /* 0x000fea0003800000 */
.L_x_164:
        /* <DEDUP_REMOVED lines=11> */
.L_x_167:
[----:B------:R-:W-:Y:S05]  /*4560*/  BSYNC B1 ;  /* 0x0000000000017941 */ /* 0x000fea0003800000 */
.L_x_166:
[----:B-1----:R-:W-:Y:S01]  /*4570*/  @!P4 IMAD R3, R90, R155, R12 ;  /* 0x0000009b5a03c224 */ /* 0x002fe200078e020c */
[----:B------:R-:W-:Y:S04]  /*4580*/  BSSY B1, `(.L_x_168) ;  /* 0x0000006000017945 */ /* 0x000fe80003800000 */
[----:B------:R1:W-:Y:S01]  /*4590*/  @!P4 STG.E.U8 desc[UR36][R6.64+0x80], R3 ;  /* 0x000080030600c986 */ /* 0x0003e2000c101124 */
[----:B------:R-:W-:Y:S05]  /*45a0*/  @P3 BRA `(.L_x_169) ;  /* 0x00000000000c3947 */ /* 0x000fea0003800000 */
[----:B--2---:R-:W1:Y:S02]  /*45b0*/  LDG.E.U8 R157, desc[UR36][R10.64+0x81] ;  /* 0x000081240a9d7981 */ /* 0x004e64000c1e1100 */
[----:B-1----:R-:W-:-:S05]  /*45c0*/  PRMT R3, R157, 0x8880, RZ ;  /* 0x000088809d037816 */ /* 0x002fca00000000ff */
[----:B------:R-:W-:-:S07]  /*45d0*/  IMAD R12, R3, R156, RZ ;  /* 0x0000009c030c7224 */ /* 0x000fce00078e02ff */
.L_x_169:
[----:B------:R-:W-:Y:S05]  /*45e0*/  BSYNC B1 ;  /* 0x0000000000017941 */ /* 0x000fea0003800000 */
.L_x_168:
[----:B------:R-:W-:Y:S01]  /*45f0*/  @!P3 IMAD R91, R91, R155, R12 ;  /* 0x0000009b5b5bb224 */ /* 0x000fe200078e020c */
[----:B------:R-:W-:Y:S04]  /*4600*/  BSSY B1, `(.L_x_170) ;  /* 0x0000006000017945 */ /* 0x000fe80003800000 */
[----:B------:R0:W-:Y:S01]  /*4610*/  @!P3 STG.E.U8 desc[UR36][R6.64+0x81], R91 ;  /* 0x0000815b0600b986 */ /* 0x0001e2000c101124 */
[----:B------:R-:W-:Y:S05]  /*4620*/  @P5 BRA `(.L_x_171) ;  /* 0x00000000000c5947 */ /* 0x000fea0003800000 */
[----:B--2---:R-:W1:Y:S02]  /*4630*/  LDG.E.U8 R157, desc[UR36][R8.64+0x88] ;  /* 0x00008824089d7981 */ /* 0x004e64000c1e1100 */
[----:B-1----:R-:W-:-:S05]  /*4640*/  PRMT R3, R157, 0x8880, RZ ;  /* 0x000088809d037816 */ /* 0x002fca00000000ff */
[----:B------:R-:W-:-:S07]  /*4650*/  IMAD R12, R3, R156, RZ ;  /* 0x0000009c030c7224 */ /* 0x000fce00078e02ff */
.L_x_171:
[----:B------:R-:W-:Y:S05]  /*4660*/  BSYNC B1 ;  /* 0x0000000000017941 */ /* 0x000fea0003800000 */
.L_x_170:
[----:B-1----:R-:W-:Y:S01]  /*4670*/  @!P5 IMAD R3, R92, R155, R12 ;  /* 0x0000009b5c03d224 */ /* 0x002fe200078e020c */
[----:B------:R-:W-:Y:S04]  /*4680*/  BSSY B1, `(.L_x_172) ;  /* 0x0000006000017945 */ /* 0x000fe80003800000 */
[----:B------:R1:W-:Y:S01]  /*4690*/  @!P5 STG.E.U8 desc[UR36][R4.64+0x88], R3 ;  /* 0x000088030400d986 */ /* 0x0003e2000c101124 */
[----:B------:R-:W-:Y:S05]  /*46a0*/  @P2 BRA `(.L_x_173) ;  /* 0x00000000000c2947 */ /* 0x000fea0003800000 */
[----:B--2---:R-:W1:Y:S02]  /*46b0*/  LDG.E.U8 R157, desc[UR36][R8.64+0x89] ;  /* 0x00008924089d7981 */ /* 0x004e64000c1e1100 */
[----:B-1----:R-:W-:-:S05]  /*46c0*/  PRMT R3, R157, 0x8880, RZ ;  /* 0x000088809d037816 */ /* 0x002fca00000000ff */
[----:B------:R-:W-:-:S07]  /*46d0*/  IMAD R12, R3, R156, RZ ;  /* 0x0000009c030c7224 */ /* 0x000fce00078e02ff */
.L_x_173:
[----:B------:R-:W-:Y:S05]  /*46e0*/  BSYNC B1 ;  /* 0x0000000000017941 */ /* 0x000fea0003800000 */
.L_x_172:
        /* <DEDUP_REMOVED lines=11> */
.L_x_175:
[----:B------:R-:W-:Y:S05]  /*47a0*/  BSYNC B1 ;  /* 0x0000000000017941 */ /* 0x000fea0003800000 */
.L_x_174:
[----:B-1----:R-:W-:Y:S01]  /*47b0*/  @!P4 IMAD R3, R94, R155, R12 ;  /* 0x0000009b5e03c224 */ /* 0x002fe200078e020c */
[----:B------:R-:W-:Y:S04]  /*47c0*/  BSSY B1, `(.L_x_176) ;  /* 0x0000006000017945 */ /* 0x000fe80003800000 */
[----:B------:R1:W-:Y:S01]  /*47d0*/  @!P4 STG.E.U8 desc[UR36][R6.64+0x88], R3 ;  /* 0x000088030600c986 */ /* 0x0003e2000c101124 */
[----:B------:R-:W-:Y:S05]  /*47e0*/  @P3 BRA `(.L_x_177) ;  /* 0x00000000000c3947 */ /* 0x000fea0003800000 */
[----:B--2---:R-:W1:Y:S02]  /*47f0*/  LDG.E.U8 R157, desc[UR36][R10.64+0x89] ;  /* 0x000089240a9d7981 */ /* 0x004e64000c1e1100 */
[----:B-1----:R-:W-:-:S05]  /*4800*/  PRMT R3, R157, 0x8880, RZ ;  /* 0x000088809d037816 */ /* 0x002fca00000000ff */
[----:B------:R-:W-:-:S07]  /*4810*/  IMAD R12, R3, R156, RZ ;  /* 0x0000009c030c7224 */ /* 0x000fce00078e02ff */
.L_x_177:
[----:B------:R-:W-:Y:S05]  /*4820*/  BSYNC B1 ;  /* 0x0000000000017941 */ /* 0x000fea0003800000 */
.L_x_176:
[----:B------:R-:W-:Y:S01]  /*4830*/  @!P3 IMAD R95, R95, R155, R12 ;  /* 0x0000009b5f5fb224 */ /* 0x000fe200078e020c */
[----:B------:R-:W-:Y:S04]  /*4840*/  BSSY B1, `(.L_x_178) ;  /* 0x0000006000017945 */ /* 0x000fe80003800000 */
[----:B------:R0:W-:Y:S01]  /*4850*/  @!P3 STG.E.U8 desc[UR36][R6.64+0x89], R95 ;  /* 0x0000895f0600b986 */ /* 0x0001e2000c101124 */
[----:B------:R-:W-:Y:S05]  /*4860*/  @P5 BRA `(.L_x_179) ;  /* 0x00000000000c5947 */ /* 0x000fea0003800000 */
[----:B--2---:R-:W1:Y:S02]  /*4870*/  LDG.E.U8 R157, desc[UR36][R8.64+0x90] ;  /* 0x00009024089d7981 */ /* 0x004e64000c1e1100 */
[----:B-1----:R-:W-:-:S05]  /*4880*/  PRMT R3, R157, 0x8880, RZ ;  /* 0x000088809d037816 */ /* 0x002fca00000000ff */
[----:B------:R-:W-:-:S07]  /*4890*/  IMAD R12, R3, R156, RZ ;  /* 0x0000009c030c7224 */ /* 0x000fce00078e02ff */
.L_x_179:
[----:B------:R-:W-:Y:S05]  /*48a0*/  BSYNC B1 ;  /* 0x0000000000017941 */ /* 0x000fea0003800000 */
.L_x_178:
[----:B-1----:R-:W-:Y:S01]  /*48b0*/  @!P5 IMAD R3, R96, R155, R12 ;  /* 0x0000009b6003d224 */ /* 0x002fe200078e020c */
[----:B------:R-:W-:Y:S04]  /*48c0*/  BSSY B1, `(.L_x_180) ;  /* 0x0000006000017945 */ /* 0x000fe80003800000 */
[----:B------:R1:W-:Y:S01]  /*48d0*/  @!P5 STG.E.U8 desc[UR36][R4.64+0x90], R3 ;  /* 0x000090030400d986 */ /* 0x0003e2000c101124 */
[----:B------:R-:W-:Y:S05]  /*48e0*/  @P2 BRA `(.L_x_181) ;  /* 0x00000000000c2947 */ /* 0x000fea0003800000 */
[----:B--2---:R-:W1:Y:S02]  /*48f0*/  LDG.E.U8 R157, desc[UR36][R8.64+0x91] ;  /* 0x00009124089d7981 */ /* 0x004e64000c1e1100 */
[----:B-1----:R-:W-:-:S05]  /*4900*/  PRMT R3, R157, 0x8880, RZ ;  /* 0x000088809d037816 */ /* 0x002fca00000000ff */
[----:B------:R-:W-:-:S07]  /*4910*/  IMAD R12, R3, R156, RZ ;  /* 0x0000009c030c7224 */ /* 0x000fce00078e02ff */
.L_x_181:
[----:B------:R-:W-:Y:S05]  /*4920*/  BSYNC B1 ;  /* 0x0000000000017941 */ /* 0x000fea0003800000 */
.L_x_180:
        /* <DEDUP_REMOVED lines=11> */
.L_x_183:
[----:B------:R-:W-:Y:S05]  /*49e0*/  BSYNC B1 ;  /* 0x0000000000017941 */ /* 0x000fea0003800000 */
.L_x_182:
[----:B-1----:R-:W-:Y:S01]  /*49f0*/  @!P4 IMAD R3, R98, R155, R12 ;  /* 0x0000009b6203c224 */ /* 0x002fe200078e020c */
[----:B------:R-:W-:Y:S04]  /*4a00*/  BSSY B1, `(.L_x_184) ;  /* 0x0000006000017945 */ /* 0x000fe80003800000 */
[----:B------:R1:W-:Y:S01]  /*4a10*/  @!P4 STG.E.U8 desc[UR36][R6.64+0x90], R3 ;  /* 0x000090030600c986 */ /* 0x0003e2000c101124 */
[----:B------:R-:W-:Y:S05]  /*4a20*/  @P3 BRA `(.L_x_185) ;  /* 0x00000000000c3947 */ /* 0x000fea0003800000 */
[----:B--2---:R-:W1:Y:S02]  /*4a30*/  LDG.E.U8 R157, desc[UR36][R10.64+0x91] ;  /* 0x000091240a9d7981 */ /* 0x004e64000c1e1100 */
[----:B-1----:R-:W-:-:S05]  /*4a40*/  PRMT R3, R157, 0x8880, RZ ;  /* 0x000088809d037816 */ /* 0x002fca00000000ff */
[----:B------:R-:W-:-:S07]  /*4a50*/  IMAD R12, R3, R156, RZ ;  /* 0x0000009c030c7224 */ /* 0x000fce00078e02ff */
.L_x_185:
[----:B------:R-:W-:Y:S05]  /*4a60*/  BSYNC B1 ;  /* 0x0000000000017941 */ /* 0x000fea0003800000 */
.L_x_184:
[----:B------:R-:W-:Y:S01]  /*4a70*/  @!P3 IMAD R99, R99, R155, R12 ;  /* 0x0000009b6363b224 */ /* 0x000fe200078e020c */
[----:B------:R-:W-:Y:S04]  /*4a80*/  BSSY B1, `(.L_x_186) ;  /* 0x0000006000017945 */ /* 0x000fe80003800000 */
[----:B------:R0:W-:Y:S01]  /*4a90*/  @!P3 STG.E.U8 desc[UR36][R6.64+0x91], R99 ;  /* 0x000091630600b986 */ /* 0x0001e2000c101124 */
[----:B------:R-:W-:Y:S05]  /*4aa0*/  @P5 BRA `(.L_x_187) ;  /* 0x00000000000c5947 */ /* 0x000fea0003800000 */
[----:B--2---:R-:W1:Y:S02]  /*4ab0*/  LDG.E.U8 R157, desc[UR36][R8.64+0x98] ;  /* 0x00009824089d7981 */ /* 0x004e64000c1e1100 */
[----:B-1----:R-:W-:-:S05]  /*4ac0*/  PRMT R3, R157, 0x8880, RZ ;  /* 0x000088809d037816 */ /* 0x002fca00000000ff */
[----:B------:R-:W-:-:S07]  /*4ad0*/  IMAD R12, R3, R156, RZ ;  /* 0x0000009c030c7224 */ /* 0x000fce00078e02ff */
.L_x_187:
[----:B------:R-:W-:Y:S05]  /*4ae0*/  BSYNC B1 ;  /* 0x0000000000017941 */ /* 0x000fea0003800000 */
.L_x_186:
[----:B-1----:R-:W-:Y:S01]  /*4af0*/  @!P5 IMAD R3, R100, R155, R12 ;  /* 0x0000009b6403d224 */ /* 0x002fe200078e020c */
[----:B------:R-:W-:Y:S04]  /*4b00*/  BSSY B1, `(.L_x_188) ;  /* 0x0000006000017945 */ /* 0x000fe80003800000 */
[----:B------:R1:W-:Y:S01]  /*4b10*/  @!P5 STG.E.U8 desc[UR36][R4.64+0x98], R3 ;  /* 0x000098030400d986 */ /* 0x0003e2000c101124 */
[----:B------:R-:W-:Y:S05]  /*4b20*/  @P2 BRA `(.L_x_189) ;  /* 0x00000000000c2947 */ /* 0x000fea0003800000 */
[----:B--2---:R-:W1:Y:S02]  /*4b30*/  LDG.E.U8 R157, desc[UR36][R8.64+0x99] ;  /* 0x00009924089d7981 */ /* 0x004e64000c1e1100 */
[----:B-1----:R-:W-:-:S05]  /*4b40*/  PRMT R3, R157, 0x8880, RZ ;  /* 0x000088809d037816 */ /* 0x002fca00000000ff */
[----:B------:R-:W-:-:S07]  /*4b50*/  IMAD R12, R3, R156, RZ ;  /* 0x0000009c030c7224 */ /* 0x000fce00078e02ff */
.L_x_189:
[----:B------:R-:W-:Y:S05]  /*4b60*/  BSYNC B1 ;  /* 0x0000000000017941 */ /* 0x000fea0003800000 */
.L_x_188:
        /* <DEDUP_REMOVED lines=11> */
.L_x_191:
[----:B------:R-:W-:Y:S05]  /*4c20*/  BSYNC B1 ;  /* 0x0000000000017941 */ /* 0x000fea0003800000 */
.L_x_190:
[----:B-1----:R-:W-:Y:S01]  /*4c30*/  @!P4 IMAD R3, R102, R155, R12 ;  /* 0x0000009b6603c224 */ /* 0x002fe200078e020c */
[----:B------:R-:W-:Y:S04]  /*4c40*/  BSSY B1, `(.L_x_192) ;  /* 0x0000006000017945 */ /* 0x000fe80003800000 */
[----:B------:R1:W-:Y:S01]  /*4c50*/  @!P4 STG.E.U8 desc[UR36][R6.64+0x98], R3 ;  /* 0x000098030600c986 */ /* 0x0003e2000c101124 */
[----:B------:R-:W-:Y:S05]  /*4c60*/  @P3 BRA `(.L_x_193) ;  /* 0x00000000000c3947 */ /* 0x000fea0003800000 */
[----:B--2---:R-:W1:Y:S02]  /*4c70*/  LDG.E.U8 R157, desc[UR36][R10.64+0x99] ;  /* 0x000099240a9d7981 */ /* 0x004e64000c1e1100 */
[----:B-1----:R-:W-:-:S05]  /*4c80*/  PRMT R3, R157, 0x8880, RZ ;  /* 0x000088809d037816 */ /* 0x002fca00000000ff */
[----:B------:R-:W-:-:S07]  /*4c90*/  IMAD R12, R3, R156, RZ ;  /* 0x0000009c030c7224 */ /* 0x000fce00078e02ff */
.L_x_193:
[----:B------:R-:W-:Y:S05]  /*4ca0*/  BSYNC B1 ;  /* 0x0000000000017941 */ /* 0x000fea0003800000 */
.L_x_192:
[----:B------:R-:W-:Y:S01]  /*4cb0*/  @!P3 IMAD R103, R103, R155, R12 ;  /* 0x0000009b6767b224 */ /* 0x000fe200078e020c */
[----:B------:R-:W-:Y:S04]  /*4cc0*/  BSSY B1, `(.L_x_194) ;  /* 0x0000006000017945 */ /* 0x000fe80003800000 */
[----:B------:R0:W-:Y:S01]  /*4cd0*/  @!P3 STG.E.U8 desc[UR36][R6.64+0x99], R103 ;  /* 0x000099670600b986 */ /* 0x0001e2000c101124 */
[----:B------:R-:W-:Y:S05]  /*4ce0*/  @P5 BRA `(.L_x_195) ;  /* 0x00000000000c5947 */ /* 0x000fea0003800000 */
[----:B--2---:R-:W1:Y:S02]  /*4cf0*/  LDG.E.U8 R157, desc[UR36][R8.64+0xa0] ;  /* 0x0000a024089d7981 */ /* 0x004e64000c1e1100 */
[----:B-1----:R-:W-:-:S05]  /*4d00*/  PRMT R3, R157, 0x8880, RZ ;  /* 0x000088809d037816 */ /* 0x002fca00000000ff */
[----:B------:R-:W-:-:S07]  /*4d10*/  IMAD R12, R3, R156, RZ ;  /* 0x0000009c030c7224 */ /* 0x000fce00078e02ff */
.L_x_195:
[----:B------:R-:W-:Y:S05]  /*4d20*/  BSYNC B1 ;  /* 0x0000000000017941 */ /* 0x000fea0003800000 */
.L_x_194:
[----:B-1----:R-:W-:Y:S01]  /*4d30*/  @!P5 IMAD R3, R104, R155, R12 ;  /* 0x0000009b6803d224 */ /* 0x002fe200078e020c */
[----:B------:R-:W-:Y:S04]  /*4d40*/  BSSY B1, `(.L_x_196) ;  /* 0x0000006000017945 */ /* 0x000fe80003800000 */
[----:B------:R1:W-:Y:S01]  /*4d50*/  @!P5 STG.E.U8 desc[UR36][R4.64+0xa0], R3 ;  /* 0x0000a0030400d986 */ /* 0x0003e2000c101124 */
[----:B------:R-:W-:Y:S05]  /*4d60*/  @P2 BRA `(.L_x_197) ;  /* 0x00000000000c2947 */ /* 0x000fea0003800000 */
[----:B--2---:R-:W1:Y:S02]  /*4d70*/  LDG.E.U8 R157, desc[UR36][R8.64+0xa1] ;  /* 0x0000a124089d7981 */ /* 0x004e64000c1e1100 */
[----:B-1----:R-:W-:-:S05]  /*4d80*/  PRMT R3, R157, 0x8880, RZ ;  /* 0x000088809d037816 */ /* 0x002fca00000000ff */
[----:B------:R-:W-:-:S07]  /*4d90*/  IMAD R12, R3, R156, RZ ;  /* 0x0000009c030c7224 */ /* 0x000fce00078e02ff */
.L_x_197:
[----:B------:R-:W-:Y:S05]  /*4da0*/  BSYNC B1 ;  /* 0x0000000000017941 */ /* 0x000fea0003800000 */
.L_x_196:
        /* <DEDUP_REMOVED lines=11> */
.L_x_199:
[----:B------:R-:W-:Y:S05]  /*4e60*/  BSYNC B1 ;  /* 0x0000000000017941 */ /* 0x000fea0003800000 */
.L_x_198:
[----:B-1----:R-:W-:Y:S01]  /*4e70*/  @!P4 IMAD R3, R106, R155, R12 ;  /* 0x0000009b6a03c224 */ /* 0x002fe200078e020c */
[----:B------:R-:W-:Y:S04]  /*4e80*/  BSSY B1, `(.L_x_200) ;  /* 0x0000006000017945 */ /* 0x000fe80003800000 */
[----:B------:R1:W-:Y:S01]  /*4e90*/  @!P4 STG.E.U8 desc[UR36][R6.64+0xa0], R3 ;  /* 0x0000a0030600c986 */ /* 0x0003e2000c101124 */
[----:B------:R-:W-:Y:S05]  /*4ea0*/  @P3 BRA `(.L_x_201) ;  /* 0x00000000000c3947 */ /* 0x000fea0003800000 */
[----:B--2---:R-:W1:Y:S02]  /*4eb0*/  LDG.E.U8 R157, desc[UR36][R10.64+0xa1] ;  /* 0x0000a1240a9d7981 */ /* 0x004e64000c1e1100 */
[----:B-1----:R-:W-:-:S05]  /*4ec0*/  PRMT R3, R157, 0x8880, RZ ;  /* 0x000088809d037816 */ /* 0x002fca00000000ff */
[----:B------:R-:W-:-:S07]  /*4ed0*/  IMAD R12, R3, R156, RZ ;  /* 0x0000009c030c7224 */ /* 0x000fce00078e02ff */
.L_x_201:
[----:B------:R-:W-:Y:S05]  /*4ee0*/  BSYNC B1 ;  /* 0x0000000000017941 */ /* 0x000fea0003800000 */
.L_x_200:
[----:B------:R-:W-:Y:S01]  /*4ef0*/  @!P3 IMAD R107, R107, R155, R12 ;  /* 0x0000009b6b6bb224 */ /* 0x000fe200078e020c */
[----:B------:R-:W-:Y:S04]  /*4f00*/  BSSY B1, `(.L_x_202) ;  /* 0x0000006000017945 */ /* 0x000fe80003800000 */
[----:B------:R0:W-:Y:S01]  /*4f10*/  @!P3 STG.E.U8 desc[UR36][R6.64+0xa1], R107 ;  /* 0x0000a16b0600b986 */ /* 0x0001e2000c101124 */
[----:B------:R-:W-:Y:S05]  /*4f20*/  @P5 BRA `(.L_x_203) ;  /* 0x00000000000c5947 */ /* 0x000fea0003800000 */
[----:B--2---:R-:W1:Y:S02]  /*4f30*/  LDG.E.U8 R157, desc[UR36][R8.64+0xa8] ;  /* 0x0000a824089d7981 */ /* 0x004e64000c1e1100 */
[----:B-1----:R-:W-:-:S05]  /*4f40*/  PRMT R3, R157, 0x8880, RZ ;  /* 0x000088809d037816 */ /* 0x002fca00000000ff */
[----:B------:R-:W-:-:S07]  /*4f50*/  IMAD R12, R3, R156, RZ ;  /* 0x0000009c030c7224 */ /* 0x000fce00078e02ff */
.L_x_203:
[----:B------:R-:W-:Y:S05]  /*4f60*/  BSYNC B1 ;  /* 0x0000000000017941 */ /* 0x000fea0003800000 */
.L_x_202:
[----:B-1----:R-:W-:Y:S01]  /*4f70*/  @!P5 IMAD R3, R108, R155, R12 ;  /* 0x0000009b6c03d224 */ /* 0x002fe200078e020c */
[----:B------:R-:W-:Y:S04]  /*4f80*/  BSSY B1, `(.L_x_204) ;  /* 0x0000006000017945 */ /* 0x000fe80003800000 */
[----:B------:R1:W-:Y:S01]  /*4f90*/  @!P5 STG.E.U8 desc[UR36][R4.64+0xa8], R3 ;  /* 0x0000a8030400d986 */ /* 0x0003e2000c101124 */
[----:B------:R-:W-:Y:S05]  /*4fa0*/  @P2 BRA `(.L_x_205) ;  /* 0x00000000000c2947 */ /* 0x000fea0003800000 */
[----:B--2---:R-:W1:Y:S02]  /*4fb0*/  LDG.E.U8 R157, desc[UR36][R8.64+0xa9] ;  /* 0x0000a924089d7981 */ /* 0x004e64000c1e1100 */
[----:B-1----:R-:W-:-:S05]  /*4fc0*/  PRMT R3, R157, 0x8880, RZ ;  /* 0x000088809d037816 */ /* 0x002fca00000000ff */
[----:B------:R-:W-:-:S07]  /*4fd0*/  IMAD R12, R3, R156, RZ ;  /* 0x0000009c030c7224 */ /* 0x000fce00078e02ff */
.L_x_205:
[----:B------:R-:W-:Y:S05]  /*4fe0*/  BSYNC B1 ;  /* 0x0000000000017941 */ /* 0x000fea0003800000 */
.L_x_204:
        /* <DEDUP_REMOVED lines=11> */
.L_x_207:
[----:B------:R-:W-:Y:S05]  /*50a0*/  BSYNC B1 ;  /* 0x0000000000017941 */ /* 0x000fea0003800000 */
.L_x_206:
[----:B-1----:R-:W-:Y:S01]  /*50b0*/  @!P4 IMAD R3, R110, R155, R12 ;  /* 0x0000009b6e03c224 */ /* 0x002fe200078e020c */
[----:B------:R-:W-:Y:S04]  /*50c0*/  BSSY B1, `(.L_x_208) ;  /* 0x0000006000017945 */ /* 0x000fe80003800000 */
[----:B------:R1:W-:Y:S01]  /*50d0*/  @!P4 STG.E.U8 desc[UR36][R6.64+0xa8], R3 ;  /* 0x0000a8030600c986 */ /* 0x0003e2000c101124 */
[----:B------:R-:W-:Y:S05]  /*50e0*/  @P3 BRA `(.L_x_209) ;  /* 0x00000000000c3947 */ /* 0x000fea0003800000 */
[----:B--2---:R-:W1:Y:S02]  /*50f0*/  LDG.E.U8 R157, desc[UR36][R10.64+0xa9] ;  /* 0x0000a9240a9d7981 */ /* 0x004e64000c1e1100 */
[----:B-1----:R-:W-:-:S05]  /*5100*/  PRMT R3, R157, 0x8880, RZ ;  /* 0x000088809d037816 */ /* 0x002fca00000000ff */
[----:B------:R-:W-:-:S07]  /*5110*/  IMAD R12, R3, R156, RZ ;  /* 0x0000009c030c7224 */ /* 0x000fce00078e02ff */
.L_x_209:
[----:B------:R-:W-:Y:S05]  /*5120*/  BSYNC B1 ;  /* 0x0000000000017941 */ /* 0x000fea0003800000 */
.L_x_208:
[----:B------:R-:W-:Y:S01]  /*5130*/  @!P3 IMAD R111, R111, R155, R12 ;  /* 0x0000009b6f6fb224 */ /* 0x000fe200078e020c */
[----:B------:R-:W-:Y:S04]  /*5140*/  BSSY B1, `(.L_x_210) ;  /* 0x0000006000017945 */ /* 0x000fe80003800000 */
[----:B------:R0:W-:Y:S01]  /*5150*/  @!P3 STG.E.U8 desc[UR36][R6.64+0xa9], R111 ;  /* 0x0000a96f0600b986 */ /* 0x0001e2000c101124 */
[----:B------:R-:W-:Y:S05]  /*5160*/  @P5 BRA `(.L_x_211) ;  /* 0x00000000000c5947 */ /* 0x000fea0003800000 */
[----:B--2---:R-:W1:Y:S02]  /*5170*/  LDG.E.U8 R157, desc[UR36][R8.64+0xb0] ;  /* 0x0000b024089d7981 */ /* 0x004e64000c1e1100 */
[----:B-1----:R-:W-:-:S05]  /*5180*/  PRMT R3, R157, 0x8880, RZ ;  /* 0x000088809d037816 */ /* 0x002fca00000000ff */
[----:B------:R-:W-:-:S07]  /*5190*/  IMAD R12, R3, R156, RZ ;  /* 0x0000009c030c7224 */ /* 0x000fce00078e02ff */
.L_x_211:
[----:B------:R-:W-:Y:S05]  /*51a0*/  BSYNC B1 ;  /* 0x0000000000017941 */ /* 0x000fea0003800000 */
.L_x_210:
[----:B-1----:R-:W-:Y:S01]  /*51b0*/  @!P5 IMAD R3, R112, R155, R12 ;  /* 0x0000009b7003d224 */ /* 0x002fe200078e020c */
[----:B------:R-:W-:Y:S04]  /*51c0*/  BSSY B1, `(.L_x_212) ;  /* 0x0000006000017945 */ /* 0x000fe80003800000 */
[----:B------:R1:W-:Y:S01]  /*51d0*/  @!P5 STG.E.U8 desc[UR36][R4.64+0xb0], R3 ;  /* 0x0000b0030400d986 */ /* 0x0003e2000c101124 */
[----:B------:R-:W-:Y:S05]  /*51e0*/  @P2 BRA `(.L_x_213) ;  /* 0x00000000000c2947 */ /* 0x000fea0003800000 */
[----:B--2---:R-:W1:Y:S02]  /*51f0*/  LDG.E.U8 R157, desc[UR36][R8.64+0xb1] ;  /* 0x0000b124089d7981 */ /* 0x004e64000c1e1100 */
[----:B-1----:R-:W-:-:S05]  /*5200*/  PRMT R3, R157, 0x8880, RZ ;  /* 0x000088809d037816 */ /* 0x002fca00000000ff */
[----:B------:R-:W-:-:S07]  /*5210*/  IMAD R12, R3, R156, RZ ;  /* 0x0000009c030c7224 */ /* 0x000fce00078e02ff */
.L_x_213:
[----:B------:R-:W-:Y:S05]  /*5220*/  BSYNC B1 ;  /* 0x0000000000017941 */ /* 0x000fea0003800000 */
.L_x_212:
        /* <DEDUP_REMOVED lines=11> */
.L_x_215:
[----:B------:R-:W-:Y:S05]  /*52e0*/  BSYNC B1 ;  /* 0x0000000000017941 */ /* 0x000fea0003800000 */
.L_x_214:
[----:B-1----:R-:W-:Y:S01]  /*52f0*/  @!P4 IMAD R3, R114, R155, R12 ;  /* 0x0000009b7203c224 */ /* 0x002fe200078e020c */
[----:B------:R-:W-:Y:S04]  /*5300*/  BSSY B1, `(.L_x_216) ;  /* 0x0000006000017945 */ /* 0x000fe80003800000 */
[----:B------:R1:W-:Y:S01]  /*5310*/  @!P4 STG.E.U8 desc[UR36][R6.64+0xb0], R3 ;  /* 0x0000b0030600c986 */ /* 0x0003e2000c101124 */
[----:B------:R-:W-:Y:S05]  /*5320*/  @P3 BRA `(.L_x_217) ;  /* 0x00000000000c3947 */ /* 0x000fea0003800000 */
[----:B--2---:R-:W1:Y:S02]  /*5330*/  LDG.E.U8 R157, desc[UR36][R10.64+0xb1] ;  /* 0x0000b1240a9d7981 */ /* 0x004e64000c1e1100 */
[----:B-1----:R-:W-:-:S05]  /*5340*/  PRMT R3, R157, 0x8880, RZ ;  /* 0x000088809d037816 */ /* 0x002fca00000000ff */
[----:B------:R-:W-:-:S07]  /*5350*/  IMAD R12, R3, R156, RZ ;  /* 0x0000009c030c7224 */ /* 0x000fce00078e02ff */
.L_x_217:
[----:B------:R-:W-:Y:S05]  /*5360*/  BSYNC B1 ;  /* 0x0000000000017941 */ /* 0x000fea0003800000 */
.L_x_216:
[----:B------:R-:W-:Y:S01]  /*5370*/  @!P3 IMAD R115, R115, R155, R12 ;  /* 0x0000009b7373b224 */ /* 0x000fe200078e020c */
[----:B------:R-:W-:Y:S04]  /*5380*/  BSSY B1, `(.L_x_218) ;  /* 0x0000006000017945 */ /* 0x000fe80003800000 */
[----:B------:R0:W-:Y:S01]  /*5390*/  @!P3 STG.E.U8 desc[UR36][R6.64+0xb1], R115 ;  /* 0x0000b1730600b986 */ /* 0x0001e2000c101124 */
[----:B------:R-:W-:Y:S05]  /*53a0*/  @P5 BRA `(.L_x_219) ;  /* 0x00000000000c5947 */ /* 0x000fea0003800000 */
[----:B--2---:R-:W1:Y:S02]  /*53b0*/  LDG.E.U8 R157, desc[UR36][R8.64+0xb8] ;  /* 0x0000b824089d7981 */ /* 0x004e64000c1e1100 */
[----:B-1----:R-:W-:-:S05]  /*53c0*/  PRMT R3, R157, 0x8880, RZ ;  /* 0x000088809d037816 */ /* 0x002fca00000000ff */
[----:B------:R-:W-:-:S07]  /*53d0*/  IMAD R12, R3, R156, RZ ;  /* 0x0000009c030c7224 */ /* 0x000fce00078e02ff */
.L_x_219:
[----:B------:R-:W-:Y:S05]  /*53e0*/  BSYNC B1 ;  /* 0x0000000000017941 */ /* 0x000fea0003800000 */
.L_x_218:
[----:B-1----:R-:W-:Y:S01]  /*53f0*/  @!P5 IMAD R3, R116, R155, R12 ;  /* 0x0000009b7403d224 */ /* 0x002fe200078e020c */
[----:B------:R-:W-:Y:S04]  /*5400*/  BSSY B1, `(.L_x_220) ;  /* 0x0000006000017945 */ /* 0x000fe80003800000 */
[----:B------:R1:W-:Y:S01]  /*5410*/  @!P5 STG.E.U8 desc[UR36][R4.64+0xb8], R3 ;  /* 0x0000b8030400d986 */ /* 0x0003e2000c101124 */
[----:B------:R-:W-:Y:S05]  /*5420*/  @P2 BRA `(.L_x_221) ;  /* 0x00000000000c2947 */ /* 0x000fea0003800000 */
[----:B--2---:R-:W1:Y:S02]  /*5430*/  LDG.E.U8 R157, desc[UR36][R8.64+0xb9] ;  /* 0x0000b924089d7981 */ /* 0x004e64000c1e1100 */
[----:B-1----:R-:W-:-:S05]  /*5440*/  PRMT R3, R157, 0x8880, RZ ;  /* 0x000088809d037816 */ /* 0x002fca00000000ff */
[----:B------:R-:W-:-:S07]  /*5450*/  IMAD R12, R3, R156, RZ ;  /* 0x0000009c030c7224 */ /* 0x000fce00078e02ff */
.L_x_221:
[----:B------:R-:W-:Y:S05]  /*5460*/  BSYNC B1 ;  /* 0x0000000000017941 */ /* 0x000fea0003800000 */
.L_x_220:
        /* <DEDUP_REMOVED lines=11> */
.L_x_223:
[----:B------:R-:W-:Y:S05]  /*5520*/  BSYNC B1 ;  /* 0x0000000000017941 */ /* 0x000fea0003800000 */
.L_x_222:
[----:B-1----:R-:W-:Y:S01]  /*5530*/  @!P4 IMAD R3, R118, R155, R12 ;  /* 0x0000009b7603c224 */ /* 0x002fe200078e020c */
[----:B------:R-:W-:Y:S04]  /*5540*/  BSSY B1, `(.L_x_224) ;  /* 0x0000006000017945 */ /* 0x000fe80003800000 */
[----:B------:R1:W-:Y:S01]  /*5550*/  @!P4 STG.E.U8 desc[UR36][R6.64+0xb8], R3 ;  /* 0x0000b8030600c986 */ /* 0x0003e2000c101124 */
[----:B------:R-:W-:Y:S05]  /*5560*/  @P3 BRA `(.L_x_225) ;  /* 0x00000000000c3947 */ /* 0x000fea0003800000 */
[----:B--2---:R-:W1:Y:S02]  /*5570*/  LDG.E.U8 R157, desc[UR36][R10.64+0xb9] ;  /* 0x0000b9240a9d7981 */ /* 0x004e64000c1e1100 */
[----:B-1----:R-:W-:-:S05]  /*5580*/  PRMT R3, R157, 0x8880, RZ ;  /* 0x000088809d037816 */ /* 0x002fca00000000ff */
[----:B------:R-:W-:-:S07]  /*5590*/  IMAD R12, R3, R156, RZ ;  /* 0x0000009c030c7224 */ /* 0x000fce00078e02ff */
.L_x_225:
[----:B------:R-:W-:Y:S05]  /*55a0*/  BSYNC B1 ;  /* 0x0000000000017941 */ /* 0x000fea0003800000 */
.L_x_224:
[----:B------:R-:W-:Y:S01]  /*55b0*/  @!P3 IMAD R119, R119, R155, R12 ;  /* 0x0000009b7777b224 */ /* 0x000fe200078e020c */
[----:B------:R-:W-:Y:S04]  /*55c0*/  BSSY B1, `(.L_x_226) ;  /* 0x0000006000017945 */ /* 0x000fe80003800000 */
[----:B------:R0:W-:Y:S01]  /*55d0*/  @!P3 STG.E.U8 desc[UR36][R6.64+0xb9], R119 ;  /* 0x0000b9770600b986 */ /* 0x0001e2000c101124 */
[----:B------:R-:W-:Y:S05]  /*55e0*/  @P5 BRA `(.L_x_227) ;  /* 0x00000000000c5947 */ /* 0x000fea0003800000 */
[----:B--2---:R-:W1:Y:S02]  /*55f0*/  LDG.E.U8 R157, desc[UR36][R8.64+0xc0] ;  /* 0x0000c024089d7981 */ /* 0x004e64000c1e1100 */
[----:B-1----:R-:W-:-:S05]  /*5600*/  PRMT R3, R157, 0x8880, RZ ;  /* 0x000088809d037816 */ /* 0x002fca00000000ff */
[----:B------:R-:W-:-:S07]  /*5610*/  IMAD R12, R3, R156, RZ ;  /* 0x0000009c030c7224 */ /* 0x000fce00078e02ff */
.L_x_227:
[----:B------:R-:W-:Y:S05]  /*5620*/  BSYNC B1 ;  /* 0x0000000000017941 */ /* 0x000fea0003800000 */
.L_x_226:
[----:B-1----:R-:W-:Y:S01]  /*5630*/  @!P5 IMAD R3, R120, R155, R12 ;  /* 0x0000009b7803d224 */ /* 0x002fe200078e020c */
[----:B------:R-:W-:Y:S04]  /*5640*/  BSSY B1, `(.L_x_228) ;  /* 0x0000006000017945 */ /* 0x000fe80003800000 */
[----:B------:R1:W-:Y:S01]  /*5650*/  @!P5 STG.E.U8 desc[UR36][R4.64+0xc0], R3 ;  /* 0x0000c0030400d986 */ /* 0x0003e2000c101124 */
[----:B------:R-:W-:Y:S05]  /*5660*/  @P2 BRA `(.L_x_229) ;  /* 0x00000000000c2947 */ /* 0x000fea0003800000 */
[----:B--2---:R-:W1:Y:S02]  /*5670*/  LDG.E.U8 R157, desc[UR36][R8.64+0xc1] ;  /* 0x0000c124089d7981 */ /* 0x004e64000c1e1100 */
[----:B-1----:R-:W-:-:S05]  /*5680*/  PRMT R3, R157, 0x8880, RZ ;  /* 0x000088809d037816 */ /* 0x002fca00000000ff */
[----:B------:R-:W-:-:S07]  /*5690*/  IMAD R12, R3, R156, RZ ;  /* 0x0000009c030c7224 */ /* 0x000fce00078e02ff */
.L_x_229:
[----:B------:R-:W-:Y:S05]  /*56a0*/  BSYNC B1 ;  /* 0x0000000000017941 */ /* 0x000fea0003800000 */
.L_x_228:
        /* <DEDUP_REMOVED lines=11> */
.L_x_231:
[----:B------:R-:W-:Y:S05]  /*5760*/  BSYNC B1 ;  /* 0x0000000000017941 */ /* 0x000fea0003800000 */
.L_x_230:
[----:B-1----:R-:W-:Y:S01]  /*5770*/  @!P4 IMAD R3, R122, R155, R12 ;  /* 0x0000009b7a03c224 */ /* 0x002fe200078e020c */
[----:B------:R-:W-:Y:S04]  /*5780*/  BSSY B1, `(.L_x_232) ;  /* 0x0000006000017945 */ /* 0x000fe80003800000 */
[----:B------:R1:W-:Y:S01]  /*5790*/  @!P4 STG.E.U8 desc[UR36][R6.64+0xc0], R3 ;  /* 0x0000c0030600c986 */ /* 0x0003e2000c101124 */
[----:B------:R-:W-:Y:S05]  /*57a0*/  @P3 BRA `(.L_x_233) ;  /* 0x00000000000c3947 */ /* 0x000fea0003800000 */
[----:B--2---:R-:W1:Y:S02]  /*57b0*/  LDG.E.U8 R157, desc[UR36][R10.64+0xc1] ;  /* 0x0000c1240a9d7981 */ /* 0x004e64000c1e1100 */
[----:B-1----:R-:W-:-:S05]  /*57c0*/  PRMT R3, R157, 0x8880, RZ ;  /* 0x000088809d037816 */ /* 0x002fca00000000ff */
[----:B------:R-:W-:-:S07]  /*57d0*/  IMAD R12, R3, R156, RZ ;  /* 0x0000009c030c7224 */ /* 0x000fce00078e02ff */
.L_x_233:
[----:B------:R-:W-:Y:S05]  /*57e0*/  BSYNC B1 ;  /* 0x0000000000017941 */ /* 0x000fea0003800000 */
.L_x_232:
[----:B------:R-:W-:Y:S01]  /*57f0*/  @!P3 IMAD R123, R123, R155, R12 ;  /* 0x0000009b7b7bb224 */ /* 0x000fe200078e020c */
[----:B------:R-:W-:Y:S04]  /*5800*/  BSSY B1, `(.L_x_234) ;  /* 0x0000006000017945 */ /* 0x000fe80003800000 */
[----:B------:R0:W-:Y:S01]  /*5810*/  @!P3 STG.E.U8 desc[UR36][R6.64+0xc1], R123 ;  /* 0x0000c17b0600b986 */ /* 0x0001e2000c101124 */
[----:B------:R-:W-:Y:S05]  /*5820*/  @P5 BRA `(.L_x_235) ;  /* 0x00000000000c5947 */ /* 0x000fea0003800000 */
[----:B--2---:R-:W1:Y:S02]  /*5830*/  LDG.E.U8 R157, desc[UR36][R8.64+0xc8] ;  /* 0x0000c824089d7981 */ /* 0x004e64000c1e1100 */
[----:B-1----:R-:W-:-:S05]  /*5840*/  PRMT R3, R157, 0x8880, RZ ;  /* 0x000088809d037816 */ /* 0x002fca00000000ff */
[----:B------:R-:W-:-:S07]  /*5850*/  IMAD R12, R3, R156, RZ ;  /* 0x0000009c030c7224 */ /* 0x000fce00078e02ff */
.L_x_235:
[----:B------:R-:W-:Y:S05]  /*5860*/  BSYNC B1 ;  /* 0x0000000000017941 */ /* 0x000fea0003800000 */
.L_x_234:
[----:B-1----:R-:W-:Y:S01]  /*5870*/  @!P5 IMAD R3, R124, R155, R12 ;  /* 0x0000009b7c03d224 */ /* 0x002fe200078e020c */
[----:B------:R-:W-:Y:S04]  /*5880*/  BSSY B1, `(.L_x_236) ;  /* 0x0000006000017945 */ /* 0x000fe80003800000 */
[----:B------:R1:W-:Y:S01]  /*5890*/  @!P5 STG.E.U8 desc[UR36][R4.64+0xc8], R3 ;  /* 0x0000c8030400d986 */ /* 0x0003e2000c101124 */
[----:B------:R-:W-:Y:S05]  /*58a0*/  @P2 BRA `(.L_x_237) ;  /* 0x00000000000c2947 */ /* 0x000fea0003800000 */
[----:B--2---:R-:W1:Y:S02]  /*58b0*/  LDG.E.U8 R157, desc[UR36][R8.64+0xc9] ;  /* 0x0000c924089d7981 */ /* 0x004e64000c1e1100 */
[----:B-1----:R-:W-:-:S05]  /*58c0*/  PRMT R3, R157, 0x8880, RZ ;  /* 0x000088809d037816 */ /* 0x002fca00000000ff */
[----:B------:R-:W-:-:S07]  /*58d0*/  IMAD R12, R3, R156, RZ ;  /* 0x0000009c030c7224 */ /* 0x000fce00078e02ff */
.L_x_237:
[----:B------:R-:W-:Y:S05]  /*58e0*/  BSYNC B1 ;  /* 0x0000000000017941 */ /* 0x000fea0003800000 */
.L_x_236:
        /* <DEDUP_REMOVED lines=11> */
.L_x_239:
[----:B------:R-:W-:Y:S05]  /*59a0*/  BSYNC B1 ;  /* 0x0000000000017941 */ /* 0x000fea0003800000 */
.L_x_238:
[----:B-1----:R-:W-:Y:S01]  /*59b0*/  @!P4 IMAD R3, R126, R155, R12 ;  /* 0x0000009b7e03c224 */ /* 0x002fe200078e020c */
[----:B------:R-:W-:Y:S04]  /*59c0*/  BSSY B1, `(.L_x_240) ;  /* 0x0000006000017945 */ /* 0x000fe80003800000 */
[----:B------:R1:W-:Y:S01]  /*59d0*/  @!P4 STG.E.U8 desc[UR36][R6.64+0xc8], R3 ;  /* 0x0000c8030600c986 */ /* 0x0003e2000c101124 */
[----:B------:R-:W-:Y:S05]  /*59e0*/  @P3 BRA `(.L_x_241) ;  /* 0x00000000000c3947 */ /* 0x000fea0003800000 */
[----:B--2---:R-:W1:Y:S02]  /*59f0*/  LDG.E.U8 R157, desc[UR36][R10.64+0xc9] ;  /* 0x0000c9240a9d7981 */ /* 0x004e64000c1e1100 */
[----:B-1----:R-:W-:-:S05]  /*5a00*/  PRMT R3, R157, 0x8880, RZ ;  /* 0x000088809d037816 */ /* 0x002fca00000000ff */
[----:B------:R-:W-:-:S07]  /*5a10*/  IMAD R12, R3, R156, RZ ;  /* 0x0000009c030c7224 */ /* 0x000fce00078e02ff */
.L_x_241:
[----:B------:R-:W-:Y:S05]  /*5a20*/  BSYNC B1 ;  /* 0x0000000000017941 */ /* 0x000fea0003800000 */
.L_x_240:
[----:B------:R-:W-:Y:S01]  /*5a30*/  @!P3 IMAD R127, R127, R155, R12 ;  /* 0x0000009b7f7fb224 */ /* 0x000fe200078e020c */
[----:B------:R-:W-:Y:S04]  /*5a40*/  BSSY B1, `(.L_x_242) ;  /* 0x0000006000017945 */ /* 0x000fe80003800000 */
[----:B------:R0:W-:Y:S01]  /*5a50*/  @!P3 STG.E.U8 desc[UR36][R6.64+0xc9], R127 ;  /* 0x0000c97f0600b986 */ /* 0x0001e2000c101124 */
[----:B------:R-:W-:Y:S05]  /*5a60*/  @P5 BRA `(.L_x_243) ;  /* 0x00000000000c5947 */ /* 0x000fea0003800000 */
[----:B--2---:R-:W1:Y:S02]  /*5a70*/  LDG.E.U8 R157, desc[UR36][R8.64+0xd0] ;  /* 0x0000d024089d7981 */ /* 0x004e64000c1e1100 */
[----:B-1----:R-:W-:-:S05]  /*5a80*/  PRMT R3, R157, 0x8880, RZ ;  /* 0x000088809d037816 */ /* 0x002fca00000000ff */
[----:B------:R-:W-:-:S07]  /*5a90*/  IMAD R12, R3, R156, RZ ;  /* 0x0000009c030c7224 */ /* 0x000fce00078e02ff */
.L_x_243:
[----:B------:R-:W-:Y:S05]  /*5aa0*/  BSYNC B1 ;  /* 0x0000000000017941 */ /* 0x000fea0003800000 */
.L_x_242:
[----:B-1----:R-:W-:Y:S01]  /*5ab0*/  @!P5 IMAD R3, R128, R155, R12 ;  /* 0x0000009b8003d224 */ /* 0x002fe200078e020c */
[----:B------:R-:W-:Y:S04]  /*5ac0*/  BSSY B1, `(.L_x_244) ;  /* 0x0000006000017945 */ /* 0x000fe80003800000 */
[----:B------:R1:W-:Y:S01]  /*5ad0*/  @!P5 STG.E.U8 desc[UR36][R4.64+0xd0], R3 ;  /* 0x0000d0030400d986 */ /* 0x0003e2000c101124 */
[----:B------:R-:W-:Y:S05]  /*5ae0*/  @P2 BRA `(.L_x_245) ;  /* 0x00000000000c2947 */ /* 0x000fea0003800000 */
[----:B--2---:R-:W1:Y:S02]  /*5af0*/  LDG.E.U8 R157, desc[UR36][R8.64+0xd1] ;  /* 0x0000d124089d7981 */ /* 0x004e64000c1e1100 */
[----:B-1----:R-:W-:-:S05]  /*5b00*/  PRMT R3, R157, 0x8880, RZ ;  /* 0x000088809d037816 */ /* 0x002fca00000000ff */
[----:B------:R-:W-:-:S07]  /*5b10*/  IMAD R12, R3, R156, RZ ;  /* 0x0000009c030c7224 */ /* 0x000fce00078e02ff */
.L_x_245:
[----:B------:R-:W-:Y:S05]  /*5b20*/  BSYNC B1 ;  /* 0x0000000000017941 */ /* 0x000fea0003800000 */
.L_x_244:
        /* <DEDUP_REMOVED lines=11> */
.L_x_247:
[----:B------:R-:W-:Y:S05]  /*5be0*/  BSYNC B1 ;  /* 0x0000000000017941 */ /* 0x000fea0003800000 */
.L_x_246:
[----:B-1----:R-:W-:Y:S01]  /*5bf0*/  @!P4 IMAD R3, R130, R155, R12 ;  /* 0x0000009b8203c224 */ /* 0x002fe200078e020c */
[----:B------:R-:W-:Y:S04]  /*5c00*/  BSSY B1, `(.L_x_248) ;  /* 0x0000006000017945 */ /* 0x000fe80003800000 */
[----:B------:R1:W-:Y:S01]  /*5c10*/  @!P4 STG.E.U8 desc[UR36][R6.64+0xd0], R3 ;  /* 0x0000d0030600c986 */ /* 0x0003e2000c101124 */
[----:B------:R-:W-:Y:S05]  /*5c20*/  @P3 BRA `(.L_x_249) ;  /* 0x00000000000c3947 */ /* 0x000fea0003800000 */
[----:B--2---:R-:W1:Y:S02]  /*5c30*/  LDG.E.U8 R157, desc[UR36][R10.64+0xd1] ;  /* 0x0000d1240a9d7981 */ /* 0x004e64000c1e1100 */
[----:B-1----:R-:W-:-:S05]  /*5c40*/  PRMT R3, R157, 0x8880, RZ ;  /* 0x000088809d037816 */ /* 0x002fca00000000ff */
[----:B------:R-:W-:-:S07]  /*5c50*/  IMAD R12, R3, R156, RZ ;  /* 0x0000009c030c7224 */ /* 0x000fce00078e02ff */
.L_x_249:
[----:B------:R-:W-:Y:S05]  /*5c60*/  BSYNC B1 ;  /* 0x0000000000017941 */ /* 0x000fea0003800000 */
.L_x_248:
[----:B------:R-:W-:Y:S01]  /*5c70*/  @!P3 IMAD R131, R131, R155, R12 ;  /* 0x0000009b8383b224 */ /* 0x000fe200078e020c */
[----:B------:R-:W-:Y:S04]  /*5c80*/  BSSY B1, `(.L_x_250) ;  /* 0x0000006000017945 */ /* 0x000fe80003800000 */
[----:B------:R0:W-:Y:S01]  /*5c90*/  @!P3 STG.E.U8 desc[UR36][R6.64+0xd1], R131 ;  /* 0x0000d1830600b986 */ /* 0x0001e2000c101124 */
[----:B------:R-:W-:Y:S05]  /*5ca0*/  @P5 BRA `(.L_x_251) ;  /* 0x00000000000c5947 */ /* 0x000fea0003800000 */
[----:B--2---:R-:W1:Y:S02]  /*5cb0*/  LDG.E.U8 R157, desc[UR36][R8.64+0xd8] ;  /* 0x0000d824089d7981 */ /* 0x004e64000c1e1100 */
[----:B-1----:R-:W-:-:S05]  /*5cc0*/  PRMT R3, R157, 0x8880, RZ ;  /* 0x000088809d037816 */ /* 0x002fca00000000ff */
[----:B------:R-:W-:-:S07]  /*5cd0*/  IMAD R12, R3, R156, RZ ;  /* 0x0000009c030c7224 */ /* 0x000fce00078e02ff */
.L_x_251:
[----:B------:R-:W-:Y:S05]  /*5ce0*/  BSYNC B1 ;  /* 0x0000000000017941 */ /* 0x000fea0003800000 */
.L_x_250:
[----:B-1----:R-:W-:Y:S01]  /*5cf0*/  @!P5 IMAD R3, R132, R155, R12 ;  /* 0x0000009b8403d224 */ /* 0x002fe200078e020c */
[----:B------:R-:W-:Y:S04]  /*5d00*/  BSSY B1, `(.L_x_252) ;  /* 0x0000006000017945 */ /* 0x000fe80003800000 */
[----:B------:R1:W-:Y:S01]  /*5d10*/  @!P5 STG.E.U8 desc[UR36][R4.64+0xd8], R3 ;  /* 0x0000d8030400d986 */ /* 0x0003e2000c101124 */
[----:B------:R-:W-:Y:S05]  /*5d20*/  @P2 BRA `(.L_x_253) ;  /* 0x00000000000c2947 */ /* 0x000fea0003800000 */
[----:B--2---:R-:W1:Y:S02]  /*5d30*/  LDG.E.U8 R157, desc[UR36][R8.64+0xd9] ;  /* 0x0000d924089d7981 */ /* 0x004e64000c1e1100 */
[----:B-1----:R-:W-:-:S05]  /*5d40*/  PRMT R3, R157, 0x8880, RZ ;  /* 0x000088809d037816 */ /* 0x002fca00000000ff */
[----:B------:R-:W-:-:S07]  /*5d50*/  IMAD R12, R3, R156, RZ ;  /* 0x0000009c030c7224 */ /* 0x000fce00078e02ff */
.L_x_253:
[----:B------:R-:W-:Y:S05]  /*5d60*/  BSYNC B1 ;  /* 0x0000000000017941 */ /* 0x000fea0003800000 */
.L_x_252:
        /* <DEDUP_REMOVED lines=11> */
.L_x_255:
[----:B------:R-:W-:Y:S05]  /*5e20*/  BSYNC B1 ;  /* 0x0000000000017941 */ /* 0x000fea0003800000 */
.L_x_254:
[----:B-1----:R-:W-:Y:S01]  /*5e30*/  @!P4 IMAD R3, R134, R155, R12 ;  /* 0x0000009b8603c224 */ /* 0x002fe200078e020c */
[----:B------:R-:W-:Y:S04]  /*5e40*/  BSSY B1, `(.L_x_256) ;  /* 0x0000006000017945 */ /* 0x000fe80003800000 */
[----:B------:R1:W-:Y:S01]  /*5e50*/  @!P4 STG.E.U8 desc[UR36][R6.64+0xd8], R3 ;  /* 0x0000d8030600c986 */ /* 0x0003e2000c101124 */
[----:B------:R-:W-:Y:S05]  /*5e60*/  @P3 BRA `(.L_x_257) ;  /* 0x00000000000c3947 */ /* 0x000fea0003800000 */
[----:B--2---:R-:W1:Y:S02]  /*5e70*/  LDG.E.U8 R157, desc[UR36][R10.64+0xd9] ;  /* 0x0000d9240a9d7981 */ /* 0x004e64000c1e1100 */
[----:B-1----:R-:W-:-:S05]  /*5e80*/  PRMT R3, R157, 0x8880, RZ ;  /* 0x000088809d037816 */ /* 0x002fca00000000ff */
[----:B------:R-:W-:-:S07]  /*5e90*/  IMAD R12, R3, R156, RZ ;  /* 0x0000009c030c7224 */ /* 0x000fce00078e02ff */
.L_x_257:
[----:B------:R-:W-:Y:S05]  /*5ea0*/  BSYNC B1 ;  /* 0x0000000000017941 */ /* 0x000fea0003800000 */
.L_x_256:
[----:B------:R-:W-:Y:S01]  /*5eb0*/  @!P3 IMAD R135, R135, R155, R12 ;  /* 0x0000009b8787b224 */ /* 0x000fe200078e020c */
[----:B------:R-:W-:Y:S04]  /*5ec0*/  BSSY B1, `(.L_x_258) ;  /* 0x0000006000017945 */ /* 0x000fe80003800000 */
[----:B------:R0:W-:Y:S01]  /*5ed0*/  @!P3 STG.E.U8 desc[UR36][R6.64+0xd9], R135 ;  /* 0x0000d9870600b986 */ /* 0x0001e2000c101124 */
[----:B------:R-:W-:Y:S05]  /*5ee0*/  @P5 BRA `(.L_x_259) ;  /* 0x00000000000c5947 */ /* 0x000fea0003800000 */
[----:B--2---:R-:W1:Y:S02]  /*5ef0*/  LDG.E.U8 R157, desc[UR36][R8.64+0xe0] ;  /* 0x0000e024089d7981 */ /* 0x004e64000c1e1100 */
[----:B-1----:R-:W-:-:S05]  /*5f00*/  PRMT R3, R157, 0x8880, RZ ;  /* 0x000088809d037816 */ /* 0x002fca00000000ff */
[----:B------:R-:W-:-:S07]  /*5f10*/  IMAD R12, R3, R156, RZ ;  /* 0x0000009c030c7224 */ /* 0x000fce00078e02ff */
.L_x_259:
[----:B------:R-:W-:Y:S05]  /*5f20*/  BSYNC B1 ;  /* 0x0000000000017941 */ /* 0x000fea0003800000 */
.L_x_258:
[----:B-1----:R-:W-:Y:S01]  /*5f30*/  @!P5 IMAD R3, R136, R155, R12 ;  /* 0x0000009b8803d224 */ /* 0x002fe200078e020c */
[----:B------:R-:W-:Y:S04]  /*5f40*/  BSSY B1, `(.L_x_260) ;  /* 0x0000006000017945 */ /* 0x000fe80003800000 */
[----:B------:R1:W-:Y:S01]  /*5f50*/  @!P5 STG.E.U8 desc[UR36][R4.64+0xe0], R3 ;  /* 0x0000e0030400d986 */ /* 0x0003e2000c101124 */
[----:B------:R-:W-:Y:S05]  /*5f60*/  @P2 BRA `(.L_x_261) ;  /* 0x00000000000c2947 */ /* 0x000fea0003800000 */
[----:B--2---:R-:W1:Y:S02]  /*5f70*/  LDG.E.U8 R157, desc[UR36][R8.64+0xe1] ;  /* 0x0000e124089d7981 */ /* 0x004e64000c1e1100 */
[----:B-1----:R-:W-:-:S05]  /*5f80*/  PRMT R3, R157, 0x8880, RZ ;  /* 0x000088809d037816 */ /* 0x002fca00000000ff */
[----:B------:R-:W-:-:S07]  /*5f90*/  IMAD R12, R3, R156, RZ ;  /* 0x0000009c030c7224 */ /* 0x000fce00078e02ff */
.L_x_261:
[----:B------:R-:W-:Y:S05]  /*5fa0*/  BSYNC B1 ;  /* 0x0000000000017941 */ /* 0x000fea0003800000 */
.L_x_260:
        /* <DEDUP_REMOVED lines=11> */
.L_x_263:
[----:B------:R-:W-:Y:S05]  /*6060*/  BSYNC B1 ;  /* 0x0000000000017941 */ /* 0x000fea0003800000 */
.L_x_262:
[----:B-1----:R-:W-:Y:S01]  /*6070*/  @!P4 IMAD R3, R138, R155, R12 ;  /* 0x0000009b8a03c224 */ /* 0x002fe200078e020c */
[----:B------:R-:W-:Y:S04]  /*6080*/  BSSY B1, `(.L_x_264) ;  /* 0x0000006000017945 */ /* 0x000fe80003800000 */
[----:B------:R1:W-:Y:S01]  /*6090*/  @!P4 STG.E.U8 desc[UR36][R6.64+0xe0], R3 ;  /* 0x0000e0030600c986 */ /* 0x0003e2000c101124 */
[----:B------:R-:W-:Y:S05]  /*60a0*/  @P3 BRA `(.L_x_265) ;  /* 0x00000000000c3947 */ /* 0x000fea0003800000 */
[----:B--2---:R-:W1:Y:S02]  /*60b0*/  LDG.E.U8 R157, desc[UR36][R10.64+0xe1] ;  /* 0x0000e1240a9d7981 */ /* 0x004e64000c1e1100 */
[----:B-1----:R-:W-:-:S05]  /*60c0*/  PRMT R3, R157, 0x8880, RZ ;  /* 0x000088809d037816 */ /* 0x002fca00000000ff */
[----:B------:R-:W-:-:S07]  /*60d0*/  IMAD R12, R3, R156, RZ ;  /* 0x0000009c030c7224 */ /* 0x000fce00078e02ff */
.L_x_265:
[----:B------:R-:W-:Y:S05]  /*60e0*/  BSYNC B1 ;  /* 0x0000000000017941 */ /* 0x000fea0003800000 */
.L_x_264:
[----:B------:R-:W-:Y:S01]  /*60f0*/  @!P3 IMAD R139, R139, R155, R12 ;  /* 0x0000009b8b8bb224 */ /* 0x000fe200078e020c */
[----:B------:R-:W-:Y:S04]  /*6100*/  BSSY B1, `(.L_x_266) ;  /* 0x0000006000017945 */ /* 0x000fe80003800000 */
[----:B------:R0:W-:Y:S01]  /*6110*/  @!P3 STG.E.U8 desc[UR36][R6.64+0xe1], R139 ;  /* 0x0000e18b0600b986 */ /* 0x0001e2000c101124 */
[----:B------:R-:W-:Y:S05]  /*6120*/  @P5 BRA `(.L_x_267) ;  /* 0x00000000000c5947 */ /* 0x000fea0003800000 */
[----:B--2---:R-:W1:Y:S02]  /*6130*/  LDG.E.U8 R157, desc[UR36][R8.64+0xe8] ;  /* 0x0000e824089d7981 */ /* 0x004e64000c1e1100 */
[----:B-1----:R-:W-:-:S05]  /*6140*/  PRMT R3, R157, 0x8880, RZ ;  /* 0x000088809d037816 */ /* 0x002fca00000000ff */
[----:B------:R-:W-:-:S07]  /*6150*/  IMAD R12, R3, R156, RZ ;  /* 0x0000009c030c7224 */ /* 0x000fce00078e02ff */
.L_x_267:
[----:B------:R-:W-:Y:S05]  /*6160*/  BSYNC B1 ;  /* 0x0000000000017941 */ /* 0x000fea0003800000 */
.L_x_266:
[----:B-1----:R-:W-:Y:S01]  /*6170*/  @!P5 IMAD R3, R140, R155, R12 ;  /* 0x0000009b8c03d224 */ /* 0x002fe200078e020c */
[----:B------:R-:W-:Y:S04]  /*6180*/  BSSY B1, `(.L_x_268) ;  /* 0x0000006000017945 */ /* 0x000fe80003800000 */
[----:B------:R1:W-:Y:S01]  /*6190*/  @!P5 STG.E.U8 desc[UR36][R4.64+0xe8], R3 ;  /* 0x0000e8030400d986 */ /* 0x0003e2000c101124 */
[----:B------:R-:W-:Y:S05]  /*61a0*/  @P2 BRA `(.L_x_269) ;  /* 0x00000000000c2947 */ /* 0x000fea0003800000 */
[----:B--2---:R-:W1:Y:S02]  /*61b0*/  LDG.E.U8 R157, desc[UR36][R8.64+0xe9] ;  /* 0x0000e924089d7981 */ /* 0x004e64000c1e1100 */
[----:B-1----:R-:W-:-:S05]  /*61c0*/  PRMT R3, R157, 0x8880, RZ ;  /* 0x000088809d037816 */ /* 0x002fca00000000ff */
[----:B------:R-:W-:-:S07]  /*61d0*/  IMAD R12, R3, R156, RZ ;  /* 0x0000009c030c7224 */ /* 0x000fce00078e02ff */
.L_x_269:
[----:B------:R-:W-:Y:S05]  /*61e0*/  BSYNC B1 ;  /* 0x0000000000017941 */ /* 0x000fea0003800000 */
.L_x_268:
        /* <DEDUP_REMOVED lines=11> */
.L_x_271:
[----:B------:R-:W-:Y:S05]  /*62a0*/  BSYNC B1 ;  /* 0x0000000000017941 */ /* 0x000fea0003800000 */
.L_x_270:
[----:B-1----:R-:W-:Y:S01]  /*62b0*/  @!P4 IMAD R3, R142, R155, R12 ;  /* 0x0000009b8e03c224 */ /* 0x002fe200078e020c */
[----:B------:R-:W-:Y:S04]  /*62c0*/  BSSY B1, `(.L_x_272) ;  /* 0x0000006000017945 */ /* 0x000fe80003800000 */
[----:B------:R1:W-:Y:S01]  /*62d0*/  @!P4 STG.E.U8 desc[UR36][R6.64+0xe8], R3 ;  /* 0x0000e8030600c986 */ /* 0x0003e2000c101124 */
[----:B------:R-:W-:Y:S05]  /*62e0*/  @P3 BRA `(.L_x_273) ;  /* 0x00000000000c3947 */ /* 0x000fea0003800000 */
[----:B--2---:R-:W1:Y:S02]  /*62f0*/  LDG.E.U8 R157, desc[UR36][R10.64+0xe9] ;  /* 0x0000e9240a9d7981 */ /* 0x004e64000c1e1100 */
[----:B-1----:R-:W-:-:S05]  /*6300*/  PRMT R3, R157, 0x8880, RZ ;  /* 0x000088809d037816 */ /* 0x002fca00000000ff */
[----:B------:R-:W-:-:S07]  /*6310*/  IMAD R12, R3, R156, RZ ;  /* 0x0000009c030c7224 */ /* 0x000fce00078e02ff */
.L_x_273:
[----:B------:R-:W-:Y:S05]  /*6320*/  BSYNC B1 ;  /* 0x0000000000017941 */ /* 0x000fea0003800000 */
.L_x_272:
[----:B------:R-:W-:Y:S01]  /*6330*/  @!P3 IMAD R143, R143, R155, R12 ;  /* 0x0000009b8f8fb224 */ /* 0x000fe200078e020c */
[----:B------:R-:W-:Y:S04]  /*6340*/  BSSY B1, `(.L_x_274) ;  /* 0x0000006000017945 */ /* 0x000fe80003800000 */
[----:B------:R0:W-:Y:S01]  /*6350*/  @!P3 STG.E.U8 desc[UR36][R6.64+0xe9], R143 ;  /* 0x0000e98f0600b986 */ /* 0x0001e2000c101124 */
[----:B------:R-:W-:Y:S05]  /*6360*/  @P5 BRA `(.L_x_275) ;  /* 0x00000000000c5947 */ /* 0x000fea0003800000 */
[----:B--2---:R-:W1:Y:S02]  /*6370*/  LDG.E.U8 R157, desc[UR36][R8.64+0xf0] ;  /* 0x0000f024089d7981 */ /* 0x004e64000c1e1100 */
[----:B-1----:R-:W-:-:S05]  /*6380*/  PRMT R3, R157, 0x8880, RZ ;  /* 0x000088809d037816 */ /* 0x002fca00000000ff */
[----:B------:R-:W-:-:S07]  /*6390*/  IMAD R12, R3, R156, RZ ;  /* 0x0000009c030c7224 */ /* 0x000fce00078e02ff */
.L_x_275:
[----:B------:R-:W-:Y:S05]  /*63a0*/  BSYNC B1 ;  /* 0x0000000000017941 */ /* 0x000fea0003800000 */
.L_x_274:
[----:B-1----:R-:W-:Y:S01]  /*63b0*/  @!P5 IMAD R3, R144, R155, R12 ;  /* 0x0000009b9003d224 */ /* 0x002fe200078e020c */
[----:B------:R-:W-:Y:S04]  /*63c0*/  BSSY B1, `(.L_x_276) ;  /* 0x0000006000017945 */ /* 0x000fe80003800000 */
[----:B------:R1:W-:Y:S01]  /*63d0*/  @!P5 STG.E.U8 desc[UR36][R4.64+0xf0], R3 ;  /* 0x0000f0030400d986 */ /* 0x0003e2000c101124 */
[----:B------:R-:W-:Y:S05]  /*63e0*/  @P2 BRA `(.L_x_277) ;  /* 0x00000000000c2947 */ /* 0x000fea0003800000 */
[----:B--2---:R-:W1:Y:S02]  /*63f0*/  LDG.E.U8 R157, desc[UR36][R8.64+0xf1] ;  /* 0x0000f124089d7981 */ /* 0x004e64000c1e1100 */
[----:B-1----:R-:W-:-:S05]  /*6400*/  PRMT R3, R157, 0x8880, RZ ;  /* 0x000088809d037816 */ /* 0x002fca00000000ff */
[----:B------:R-:W-:-:S07]  /*6410*/  IMAD R12, R3, R156, RZ ;  /* 0x0000009c030c7224 */ /* 0x000fce00078e02ff */
.L_x_277:
[----:B------:R-:W-:Y:S05]  /*6420*/  BSYNC B1 ;  /* 0x0000000000017941 */ /* 0x000fea0003800000 */
.L_x_276:
[C---:B------:R-:W-:Y:S01]  /*6430*/  ISETP.LT.OR P4, PT, R0.reuse, 0xf1, !P0 ;  /* 0x000000f10000780c */ /* 0x040fe20004781670 */
[----:B------:R-:W-:Y:S01]  /*6440*/  @!P2 IMAD R145, R145, R155, R12 ;  /* 0x0000009b9191a224 */ /* 0x000fe200078e020c */
[----:B------:R-:W-:Y:S01]  /*6450*/  BSSY B1, `(.L_x_278) ;  /* 0x000000a000017945 */ /* 0x000fe20003800000 */
[C---:B------:R-:W-:Y:S02]  /*6460*/  ISETP.LT.OR P3, PT, R0.reuse, 0xf2, !P0 ;  /* 0x000000f20000780c */ /* 0x040fe40004761670 */
        /* <DEDUP_REMOVED lines=8> */
.L_x_279:
[----:B------:R-:W-:Y:S05]  /*64f0*/  BSYNC B1 ;  /* 0x0000000000017941 */ /* 0x000fea0003800000 */
.L_x_278:
[----:B-1----:R-:W-:Y:S01]  /*6500*/  @!P4 IMAD R3, R146, R155, R12 ;  /* 0x0000009b9203c224 */ /* 0x002fe200078e020c */
[----:B------:R-:W-:Y:S04]  /*6510*/  BSSY B1, `(.L_x_280) ;  /* 0x0000006000017945 */ /* 0x000fe80003800000 */
[----:B------:R1:W-:Y:S01]  /*6520*/  @!P4 STG.E.U8 desc[UR36][R6.64+0xf0], R3 ;  /* 0x0000f0030600c986 */ /* 0x0003e2000c101124 */
[----:B------:R-:W-:Y:S05]  /*6530*/  @P3 BRA `(.L_x_281) ;  /* 0x00000000000c3947 */ /* 0x000fea0003800000 */
[----:B--2---:R-:W1:Y:S02]  /*6540*/  LDG.E.U8 R157, desc[UR36][R10.64+0xf1] ;  /* 0x0000f1240a9d7981 */ /* 0x004e64000c1e1100 */
[----:B-1----:R-:W-:-:S05]  /*6550*/  PRMT R3, R157, 0x8880, RZ ;  /* 0x000088809d037816 */ /* 0x002fca00000000ff */
[----:B------:R-:W-:-:S07]  /*6560*/  IMAD R12, R3, R156, RZ ;  /* 0x0000009c030c7224 */ /* 0x000fce00078e02ff */
.L_x_281:
[----:B------:R-:W-:Y:S05]  /*6570*/  BSYNC B1 ;  /* 0x0000000000017941 */ /* 0x000fea0003800000 */
.L_x_280:
[----:B------:R-:W-:Y:S01]  /*6580*/  @!P3 IMAD R147, R147, R155, R12 ;  /* 0x0000009b9393b224 */ /* 0x000fe200078e020c */
[----:B------:R-:W-:Y:S04]  /*6590*/  BSSY B1, `(.L_x_282) ;  /* 0x0000006000017945 */ /* 0x000fe80003800000 */
[----:B------:R0:W-:Y:S01]  /*65a0*/  @!P3 STG.E.U8 desc[UR36][R6.64+0xf1], R147 ;  /* 0x0000f1930600b986 */ /* 0x0001e2000c101124 */
[----:B------:R-:W-:Y:S05]  /*65b0*/  @P2 BRA `(.L_x_283) ;  /* 0x00000000000c2947 */ /* 0x000fea0003800000 */
[----:B--2---:R-:W1:Y:S02]  /*65c0*/  LDG.E.U8 R157, desc[UR36][R8.64+0xf8] ;  /* 0x0000f824089d7981 */ /* 0x004e64000c1e1100 */
[----:B-1----:R-:W-:-:S05]  /*65d0*/  PRMT R3, R157, 0x8880, RZ ;  /* 0x000088809d037816 */ /* 0x002fca00000000ff */
[----:B------:R-:W-:-:S07]  /*65e0*/  IMAD R12, R3, R156, RZ ;  /* 0x0000009c030c7224 */ /* 0x000fce00078e02ff */
.L_x_283:
[----:B------:R-:W-:Y:S05]  /*65f0*/  BSYNC B1 ;  /* 0x0000000000017941 */ /* 0x000fea0003800000 */
.L_x_282:
[----:B-1----:R-:W-:Y:S01]  /*6600*/  @!P2 IMAD R3, R148, R155, R12 ;  /* 0x0000009b9403a224 */ /* 0x002fe200078e020c */
[----:B------:R-:W-:Y:S04]  /*6610*/  BSSY B1, `(.L_x_284) ;  /* 0x0000006000017945 */ /* 0x000fe80003800000 */
[----:B------:R1:W-:Y:S01]  /*6620*/  @!P2 STG.E.U8 desc[UR36][R4.64+0xf8], R3 ;  /* 0x0000f8030400a986 */ /* 0x0003e2000c101124 */
[----:B------:R-:W-:Y:S05]  /*6630*/  @P1 BRA `(.L_x_285) ;  /* 0x00000000000c1947 */ /* 0x000fea0003800000 */
[----:B--2---:R-:W1:Y:S02]  /*6640*/  LDG.E.U8 R157, desc[UR36][R8.64+0xf9] ;  /* 0x0000f924089d7981 */ /* 0x004e64000c1e1100 */
[----:B-1----:R-:W-:-:S05]  /*6650*/  PRMT R3, R157, 0x8880, RZ ;  /* 0x000088809d037816 */ /* 0x002fca00000000ff */
[----:B------:R-:W-:-:S07]  /*6660*/  IMAD R12, R3, R156, RZ ;  /* 0x0000009c030c7224 */ /* 0x000fce00078e02ff */
.L_x_285:
[----:B------:R-:W-:Y:S05]  /*6670*/  BSYNC B1 ;  /* 0x0000000000017941 */ /* 0x000fea0003800000 */
.L_x_284:
[----:B------:R-:W-:Y:S01]  /*6680*/  @!P1 IMAD R149, R149, R155, R12 ;  /* 0x0000009b95959224 */ /* 0x000fe200078e020c */
[----:B------:R-:W-:Y:S04]  /*6690*/  BSSY B1, `(.L_x_286) ;  /* 0x0000006000017945 */ /* 0x000fe80003800000 */
[----:B------:R0:W-:Y:S01]  /*66a0*/  @!P1 STG.E.U8 desc[UR36][R4.64+0xf9], R149 ;  /* 0x0000f99504009986 */ /* 0x0001e2000c101124 */
[----:B------:R-:W-:Y:S05]  /*66b0*/  @P5 BRA `(.L_x_287) ;  /* 0x00000000000c5947 */ /* 0x000fea0003800000 */
[----:B--2---:R-:W1:Y:S02]  /*66c0*/  LDG.E.U8 R157, desc[UR36][R10.64+0xf8] ;  /* 0x0000f8240a9d7981 */ /* 0x004e64000c1e1100 */
[----:B-1----:R-:W-:-:S05]  /*66d0*/  PRMT R3, R157, 0x8880, RZ ;  /* 0x000088809d037816 */ /* 0x002fca00000000ff */
[----:B------:R-:W-:-:S07]  /*66e0*/  IMAD R12, R3, R156, RZ ;  /* 0x0000009c030c7224 */ /* 0x000fce00078e02ff */
.L_x_287:
[----:B------:R-:W-:Y:S05]  /*66f0*/  BSYNC B1 ;  /* 0x0000000000017941 */ /* 0x000fea0003800000 */
.L_x_286:
[----:B-1----:R-:W-:Y:S01]  /*6700*/  @!P5 IMAD R3, R150, R155, R12 ;  /* 0x0000009b9603d224 */ /* 0x002fe200078e020c */
[----:B------:R-:W-:Y:S01]  /*6710*/  ISETP.LT.OR P0, PT, R0, 0xfa, !P0 ;  /* 0x000000fa0000780c */ /* 0x000fe20004701670 */
[----:B------:R-:W-:Y:S03]  /*6720*/  BSSY B1, `(.L_x_288) ;  /* 0x0000006000017945 */ /* 0x000fe60003800000 */
[----:B------:R1:W-:Y:S09]  /*6730*/  @!P5 STG.E.U8 desc[UR36][R6.64+0xf8], R3 ;  /* 0x0000f8030600d986 */ /* 0x0003f2000c101124 */
[----:B------:R-:W-:Y:S05]  /*6740*/  @P0 BRA `(.L_x_289) ;  /* 0x00000000000c0947 */ /* 0x000fea0003800000 */
[----:B--2---:R-:W1:Y:S02]  /*6750*/  LDG.E.U8 R157, desc[UR36][R10.64+0xf9] ;  /* 0x0000f9240a9d7981 */ /* 0x004e64000c1e1100 */
[----:B-1----:R-:W-:-:S05]  /*6760*/  PRMT R3, R157, 0x8880, RZ ;  /* 0x000088809d037816 */ /* 0x002fca00000000ff */
[----:B------:R-:W-:-:S07]  /*6770*/  IMAD R12, R3, R156, RZ ;  /* 0x0000009c030c7224 */ /* 0x000fce00078e02ff */
.L_x_289:
[----:B------:R-:W-:Y:S05]  /*6780*/  BSYNC B1 ;  /* 0x0000000000017941 */ /* 0x000fea0003800000 */
.L_x_288:
[----:B------:R-:W-:Y:S01]  /*6790*/  IMAD R151, R151, R155, R12 ;  /* 0x0000009b97977224 */ /* 0x000fe200078e020c */
[----:B------:R-:W-:Y:S06]  /*67a0*/  @P0 BRA `(.L_x_290) ;  /* 0x0000001800100947 */ /* 0x000fec0003800000 */
[----:B------:R0:W-:Y:S01]  /*67b0*/  STG.E.U8 desc[UR36][R6.64+0xf9], R151 ;  /* 0x0000f99706007986 */ /* 0x0001e2000c101124 */
[----:B------:R-:W-:Y:S05]  /*67c0*/  BRA `(.L_x_290) ;  /* 0x0000001800087947 */ /* 0x000fea0003800000 */
.L_x_33:
[C---:B------:R-:W-:Y:S02]  /*67d0*/  ISETP.GE.AND P1, PT, R162.reuse, 0x1, PT ;  /* 0x00000001a200780c */ /* 0x040fe40003f26270 */
[----:B------:R-:W-:Y:S02]  /*67e0*/  ISETP.GE.AND P0, PT, R162, 0x9, PT ;  /* 0x00000009a200780c */ /* 0x000fe40003f06270 */
[C---:B------:R-:W-:Y:S02]  /*67f0*/  ISETP.LT.OR P4, PT, R0.reuse, 0x1, !P1 ;  /* 0x000000010000780c */ /* 0x040fe40004f81670 */
[C---:B------:R-:W-:Y:S02]  /*6800*/  ISETP.LT.OR P3, PT, R0.reuse, 0x2, !P1 ;  /* 0x000000020000780c */ /* 0x040fe40004f61670 */
[C---:B------:R-:W-:Y:S02]  /*6810*/  ISETP.LT.OR P2, PT, R0.reuse, 0x1, !P0 ;  /* 0x000000010000780c */ /* 0x040fe40004741670 */
[----:B------:R-:W-:-:S07]  /*6820*/  ISETP.LT.OR P5, PT, R0, 0x2, !P0 ;  /* 0x000000020000780c */ /* 0x000fce00047a1670 */
[-C--:B------:R-:W-:Y:S02]  /*6830*/  @!P4 IMAD R3, R24, R155.reuse, RZ ;  /* 0x0000009b1803c224 */ /* 0x080fe400078e02ff */
[-C--:B------:R-:W-:Y:S02]  /*6840*/  @!P3 IMAD R25, R25, R155.reuse, RZ ;  /* 0x0000009b1919b224 */ /* 0x080fe400078e02ff */
[-C--:B------:R-:W-:Y:S01]  /*6850*/  @!P2 IMAD R9, R26, R155.reuse, RZ ;  /* 0x0000009b1a09a224 */ /* 0x080fe200078e02ff */
[----:B------:R0:W-:Y:S01]  /*6860*/  @!P4 STG.E.U8 desc[UR36][R4.64], R3 ;  /* 0x000000030400c986 */ /* 0x0001e2000c101124 */
[C---:B------:R-:W-:Y:S01]  /*6870*/  ISETP.LT.OR P4, PT, R0.reuse, 0x9, !P1 ;  /* 0x000000090000780c */ /* 0x040fe20004f81670 */
[----:B------:R-:W-:Y:S02]  /*6880*/  @!P5 IMAD R27, R27, R155, RZ ;  /* 0x0000009b1b1bd224 */ /* 0x000fe400078e02ff */
[----:B------:R-:W-:Y:S01]  /*6890*/  @!P3 STG.E.U8 desc[UR36][R4.64+0x1], R25 ;  /* 0x000001190400b986 */ /* 0x000fe2000c101124 */
[----:B------:R-:W-:-:S03]  /*68a0*/  ISETP.LT.OR P3, PT, R0, 0xa, !P1 ;  /* 0x0000000a0000780c */ /* 0x000fc60004f61670 */
[----:B------:R1:W-:Y:S01]  /*68b0*/  @!P2 STG.E.U8 desc[UR36][R6.64], R9 ;  /* 0x000000090600a986 */ /* 0x0003e2000c101124 */
[----:B------:R-:W-:-:S03]  /*68c0*/  ISETP.LT.OR P2, PT, R0, 0x9, !P0 ;  /* 0x000000090000780c */ /* 0x000fc60004741670 */
[----:B------:R-:W-:Y:S01]  /*68d0*/  @!P5 STG.E.U8 desc[UR36][R6.64+0x1], R27 ;  /* 0x0000011b0600d986 */ /* 0x000fe2000c101124 */
[----:B------:R-:W-:Y:S01]  /*68e0*/  ISETP.LT.OR P5, PT, R0, 0xa, !P0 ;  /* 0x0000000a0000780c */ /* 0x000fe200047a1670 */
[----:B------:R-:W-:-:S04]  /*68f0*/  @!P4 IMAD R11, R28, R155, RZ ;  /* 0x0000009b1c0bc224 */ /* 0x000fc800078e02ff */
[-C--:B------:R-:W-:Y:S01]  /*6900*/  @!P3 IMAD R29, R29, R155.reuse, RZ ;  /* 0x0000009b1d1db224 */ /* 0x080fe200078e02ff */
[----:B------:R-:W-:Y:S01]  /*6910*/  @!P4 STG.E.U8 desc[UR36][R4.64+0x8], R11 ;  /* 0x0000080b0400c986 */ /* 0x000fe2000c101124 */
[----:B------:R-:W-:Y:S02]  /*6920*/  ISETP.LT.OR P4, PT, R0, 0x11, !P1 ;  /* 0x000000110000780c */ /* 0x000fe40004f81670 */
[-C--:B0-----:R-:W-:Y:S01]  /*6930*/  @!P2 IMAD R3, R30, R155.reuse, RZ ;  /* 0x0000009b1e03a224 */ /* 0x081fe200078e02ff */
[----:B------:R-:W-:Y:S01]  /*6940*/  @!P3 STG.E.U8 desc[UR36][R4.64+0x9], R29 ;  /* 0x0000091d0400b986 */ /* 0x000fe2000c101124 */
[C---:B------:R-:W-:Y:S02]  /*6950*/  ISETP.LT.OR P3, PT, R0.reuse, 0x12, !P1 ;  /* 0x000000120000780c */ /* 0x040fe40004f61670 */
[----:B------:R-:W-:Y:S01]  /*6960*/  @!P5 IMAD R31, R31, R155, RZ ;  /* 0x0000009b1f1fd224 */ /* 0x000fe200078e02ff */
[----:B------:R0:W-:Y:S01]  /*6970*/  @!P2 STG.E.U8 desc[UR36][R6.64+0x8], R3 ;  /* 0x000008030600a986 */ /* 0x0001e2000c101124 */
[----:B------:R-:W-:-:S03]  /*6980*/  ISETP.LT.OR P2, PT, R0, 0x11, !P0 ;  /* 0x000000110000780c */ /* 0x000fc60004741670 */
[----:B------:R-:W-:Y:S01]  /*6990*/  @!P5 STG.E.U8 desc[UR36][R6.64+0x9], R31 ;  /* 0x0000091f0600d986 */ /* 0x000fe2000c101124 */
[----:B------:R-:W-:Y:S01]  /*69a0*/  ISETP.LT.OR P5, PT, R0, 0x12, !P0 ;  /* 0x000000120000780c */ /* 0x000fe200047a1670 */
[----:B-1----:R-:W-:-:S04]  /*69b0*/  @!P4 IMAD R9, R32, R155, RZ ;  /* 0x0000009b2009c224 */ /* 0x002fc800078e02ff */
        /* <DEDUP_REMOVED lines=301> */
[----:B------:R1:W-:Y:S01]  /*7c90*/  @!P4 STG.E.U8 desc[UR36][R4.64+0xd8], R11 ;  /* 0x0000d80b0400c986 */ /* 0x0003e2000c101124 */
        /* <DEDUP_REMOVED lines=13> */
[-C--:B-1----:R-:W-:Y:S01]  /*7d70*/  @!P2 IMAD R11, R138, R155.reuse, RZ ;  /* 0x0000009b8a0ba224 */ /* 0x082fe200078e02ff */
[----:B------:R-:W-:Y:S01]  /*7d80*/  @!P3 STG.E.U8 desc[UR36][R4.64+0xe1], R137 ;  /* 0x0000e1890400b986 */ /* 0x000fe2000c101124 */
[C---:B------:R-:W-:Y:S02]  /*7d90*/  ISETP.LT.OR P3, PT, R0.reuse, 0xea, !P1 ;  /* 0x000000ea0000780c */ /* 0x040fe40004f61670 */
[----:B------:R-:W-:Y:S01]  /*7da0*/  @!P5 IMAD R139, R139, R155, RZ ;  /* 0x0000009b8b8bd224 */ /* 0x000fe200078e02ff */
[----:B------:R1:W-:Y:S01]  /*7db0*/  @!P2 STG.E.U8 desc[UR36][R6.64+0xe0], R11 ;  /* 0x0000e00b0600a986 */ /* 0x0003e2000c101124 */
[----:B------:R-:W-:-:S03]  /*7dc0*/  ISETP.LT.OR P2, PT, R0, 0xe9, !P0 ;  /* 0x000000e90000780c */ /* 0x000fc60004741670 */
[----:B------:R-:W-:Y:S01]  /*7dd0*/  @!P5 STG.E.U8 desc[UR36][R6.64+0xe1], R139 ;  /* 0x0000e18b0600d986 */ /* 0x000fe2000c101124 */
[----:B------:R-:W-:Y:S01]  /*7de0*/  ISETP.LT.OR P5, PT, R0, 0xea, !P0 ;  /* 0x000000ea0000780c */ /* 0x000fe200047a1670 */
[----:B0-----:R-:W-:-:S04]  /*7df0*/  @!P4 IMAD R3, R140, R155, RZ ;  /* 0x0000009b8c03c224 */ /* 0x001fc800078e02ff */
[-C--:B------:R-:W-:Y:S01]  /*7e00*/  @!P3 IMAD R141, R141, R155.reuse, RZ ;  /* 0x0000009b8d8db224 */ /* 0x080fe200078e02ff */
[----:B------:R0:W-:Y:S01]  /*7e10*/  @!P4 STG.E.U8 desc[UR36][R4.64+0xe8], R3 ;  /* 0x0000e8030400c986 */ /* 0x0001e2000c101124 */
[----:B------:R-:W-:Y:S02]  /*7e20*/  ISETP.LT.OR P4, PT, R0, 0xf2, !P1 ;  /* 0x000000f20000780c */ /* 0x000fe40004f81670 */
[-C--:B---3--:R-:W-:Y:S01]  /*7e30*/  @!P2 IMAD R9, R142, R155.reuse, RZ ;  /* 0x0000009b8e09a224 */ /* 0x088fe200078e02ff */
[----:B------:R-:W-:Y:S01]  /*7e40*/  @!P3 STG.E.U8 desc[UR36][R4.64+0xe9], R141 ;  /* 0x0000e98d0400b986 */ /* 0x000fe2000c101124 */
[C---:B------:R-:W-:Y:S02]  /*7e50*/  ISETP.LT.OR P3, PT, R0.reuse, 0xf1, !P1 ;  /* 0x000000f10000780c */ /* 0x040fe40004f61670 */
[----:B------:R-:W-:Y:S01]  /*7e60*/  @!P5 IMAD R143, R143, R155, RZ ;  /* 0x0000009b8f8fd224 */ /* 0x000fe200078e02ff */
[----:B------:R-:W-:Y:S01]  /*7e70*/  @!P2 STG.E.U8 desc[UR36][R6.64+0xe8], R9 ;  /* 0x0000e8090600a986 */ /* 0x000fe2000c101124 */
[----:B------:R-:W-:-:S03]  /*7e80*/  ISETP.LT.OR P2, PT, R0, 0xf1, !P0 ;  /* 0x000000f10000780c */ /* 0x000fc60004741670 */
[----:B------:R-:W-:Y:S01]  /*7e90*/  @!P5 STG.E.U8 desc[UR36][R6.64+0xe9], R143 ;  /* 0x0000e98f0600d986 */ /* 0x000fe2000c101124 */
[----:B------:R-:W-:Y:S01]  /*7ea0*/  ISETP.LT.OR P5, PT, R0, 0xf9, !P0 ;  /* 0x000000f90000780c */ /* 0x000fe200047a1670 */
[----:B------:R-:W-:-:S04]  /*7eb0*/  @!P4 IMAD R145, R145, R155, RZ ;  /* 0x0000009b9191c224 */ /* 0x000fc800078e02ff */
[-C--:B-1----:R-:W-:Y:S01]  /*7ec0*/  @!P3 IMAD R11, R144, R155.reuse, RZ ;  /* 0x0000009b900bb224 */ /* 0x082fe200078e02ff */
[----:B------:R-:W-:Y:S01]  /*7ed0*/  @!P4 STG.E.U8 desc[UR36][R4.64+0xf1], R145 ;  /* 0x0000f1910400c986 */ /* 0x000fe2000c101124 */
[C---:B------:R-:W-:Y:S02]  /*7ee0*/  ISETP.LT.OR P4, PT, R0.reuse, 0xf2, !P0 ;  /* 0x000000f20000780c */ /* 0x040fe40004781670 */
[C---:B------:R-:W-:Y:S01]  /*7ef0*/  ISETP.LT.OR P0, PT, R0.reuse, 0xfa, !P0 ;  /* 0x000000fa0000780c */ /* 0x040fe20004701670 */
[----:B------:R1:W-:Y:S01]  /*7f00*/  @!P3 STG.E.U8 desc[UR36][R4.64+0xf0], R11 ;  /* 0x0000f00b0400b986 */ /* 0x0003e2000c101124 */
[----:B------:R-:W-:Y:S01]  /*7f10*/  ISETP.LT.OR P3, PT, R0, 0xf9, !P1 ;  /* 0x000000f90000780c */ /* 0x000fe20004f61670 */
[----:B0-----:R-:W-:Y:S01]  /*7f20*/  @!P2 IMAD R3, R146, R155, RZ ;  /* 0x0000009b9203a224 */ /* 0x001fe200078e02ff */
[----:B------:R-:W-:-:S04]  /*7f30*/  ISETP.LT.OR P1, PT, R0, 0xfa, !P1 ;  /* 0x000000fa0000780c */ /* 0x000fc80004f21670 */
[----:B------:R0:W-:Y:S03]  /*7f40*/  @!P2 STG.E.U8 desc[UR36][R6.64+0xf0], R3 ;  /* 0x0000f0030600a986 */ /* 0x0001e6000c101124 */
[-C--:B------:R-:W-:Y:S02]  /*7f50*/  @!P4 IMAD R147, R147, R155.reuse, RZ ;  /* 0x0000009b9393c224 */ /* 0x080fe400078e02ff */
[-C--:B-1----:R-:W-:Y:S02]  /*7f60*/  @!P5 IMAD R11, R150, R155.reuse, RZ ;  /* 0x0000009b960bd224 */ /* 0x082fe400078e02ff */
[-C--:B------:R-:W-:Y:S01]  /*7f70*/  @!P3 IMAD R9, R148, R155.reuse, RZ ;  /* 0x0000009b9409b224 */ /* 0x080fe200078e02ff */
[----:B------:R0:W-:Y:S01]  /*7f80*/  @!P4 STG.E.U8 desc[UR36][R6.64+0xf1], R147 ;  /* 0x0000f1930600c986 */ /* 0x0001e2000c101124 */
[-C--:B------:R-:W-:Y:S02]  /*7f90*/  @!P1 IMAD R149, R149, R155.reuse, RZ ;  /* 0x0000009b95959224 */ /* 0x080fe400078e02ff */
[----:B------:R-:W-:Y:S01]  /*7fa0*/  @!P0 IMAD R151, R151, R155, RZ ;  /* 0x0000009b97978224 */ /* 0x000fe200078e02ff */
[----:B------:R0:W-:Y:S04]  /*7fb0*/  @!P3 STG.E.U8 desc[UR36][R4.64+0xf8], R9 ;  /* 0x0000f8090400b986 */ /* 0x0001e8000c101124 */
[----:B------:R0:W-:Y:S04]  /*7fc0*/  @!P1 STG.E.U8 desc[UR36][R4.64+0xf9], R149 ;  /* 0x0000f99504009986 */ /* 0x0001e8000c101124 */
[----:B------:R0:W-:Y:S04]  /*7fd0*/  @!P5 STG.E.U8 desc[UR36][R6.64+0xf8], R11 ;  /* 0x0000f80b0600d986 */ /* 0x0001e8000c101124 */
[----:B------:R0:W-:Y:S02]  /*7fe0*/  @!P0 STG.E.U8 desc[UR36][R6.64+0xf9], R151 ;  /* 0x0000f99706008986 */ /* 0x0001e4000c101124 */
.L_x_290:
[----:B------:R-:W-:Y:S05]  /*7ff0*/  BSYNC B0 ;  /* 0x0000000000007941 */ /* 0x000fea0003800000 */
.L_x_32:
[----:B------:R-:W-:Y:S01]  /*8000*/  ULDC UR4, c[0x0][0xc] ;  /* 0x0000030000047ab9 */ /* 0x000fe20000000800 */
[----:B------:R-:W-:Y:S01]  /*8010*/  ULDC UR5, c[0x0][0x10] ;  /* 0x0000040000057ab9 */ /* 0x000fe20000000800 */
[----:B01----:R-:W0:Y:S01]  /*8020*/  LDC R3, c[0x0][0x14] ;  /* 0x00000500ff037b82 */ /* 0x003e220000000800 */
[----:B------:R-:W-:Y:S01]  /*8030*/  UIMAD.WIDE.U32 UR4, UR4, UR5, URZ ;  /* 0x00000005040472a5 */ /* 0x000fe2000f8e003f */
[----:B------:R-:W-:Y:S01]  /*8040*/  PRMT R0, RZ, 0x7610, R0 ;  /* 0x00007610ff007816 */ /* 0x000fe20000000000 */
[----:B------:R-:W-:Y:S02]  /*8050*/  IMAD.MOV.U32 R153, RZ, RZ, -0x1 ;  /* 0xffffffffff997424 */ /* 0x000fe400078e00ff */
[----:B------:R-:W-:Y:S02]  /*8060*/  IMAD.MOV.U32 R22, RZ, RZ, -0x1 ;  /* 0xffffffffff167424 */ /* 0x000fe400078e00ff */
[----:B0-----:R-:W-:-:S04]  /*8070*/  IMAD.WIDE.U32 R16, R3, UR4, R16 ;  /* 0x0000000403107c25 */ /* 0x001fc8000f8e0010 */
[----:B------:R-:W-:Y:S01]  /*8080*/  IMAD R3, R3, UR5, RZ ;  /* 0x0000000503037c24 */ /* 0x000fe2000f8e02ff */
[----:B------:R-:W-:Y:S02]  /*8090*/  ULDC.64 UR4, c[0x0][0x650] ;  /* 0x0001940000047ab9 */ /* 0x000fe40000000a00 */
[----:B------:R-:W-:Y:S01]  /*80a0*/  ISETP.GE.U32.AND P0, PT, R16, UR4, PT ;  /* 0x0000000410007c0c */ /* 0x000fe2000bf06070 */
[----:B------:R-:W-:-:S05]  /*80b0*/  IMAD.IADD R17, R17, 0x1, R3 ;  /* 0x0000000111117824 */ /* 0x000fca00078e0203 */
[----:B------:R-:W-:-:S13]  /*80c0*/  ISETP.GE.U32.AND.EX P0, PT, R17, UR5, PT, P0 ;  /* 0x0000000511007c0c */ /* 0x000fda000bf06100 */
[----:B------:R-:W-:Y:S05]  /*80d0*/  @P0 BRA `(.L_x_291) ;  /* 0x0000000400640947 */ /* 0x000fea0003800000 */
[----:B------:R-:W0:Y:S01]  /*80e0*/  S2R R12, SR_CTAID.X ;  /* 0x00000000000c7919 */ /* 0x000e220000002500 */
[----:B------:R-:W1:Y:S01]  /*80f0*/  LDC.64 R10, c[0x0][0x628] ;  /* 0x00018a00ff0a7b82 */ /* 0x000e620000000a00 */
[----:B------:R-:W-:Y:S01]  /*8100*/  ULDC UR4, c[0x0][0x150] ;  /* 0x0000540000047ab9 */ /* 0x000fe20000000800 */
[----:B------:R-:W-:Y:S01]  /*8110*/  IMAD.MOV.U32 R8, RZ, RZ, R16 ;  /* 0x000000ffff087224 */ /* 0x000fe200078e0010 */
[----:B------:R-:W0:Y:S01]  /*8120*/  S2R R24, SR_CTAID.Y ;  /* 0x0000000000187919 */ /* 0x000e220000002600 */
[----:B------:R-:W-:-:S04]  /*8130*/  IMAD.MOV.U32 R9, RZ, RZ, R17 ;  /* 0x000000ffff097224 */ /* 0x000fc800078e0011 */
[----:B------:R-:W2:Y:S08]  /*8140*/  LDC R21, c[0x0][0x144] ;  /* 0x00005100ff157b82 */ /* 0x000eb00000000800 */
[----:B------:R-:W2:Y:S08]  /*8150*/  LDC R0, c[0x0][0x630] ;  /* 0x00018c00ff007b82 */ /* 0x000eb00000000800 */
[----:B------:R-:W2:Y:S01]  /*8160*/  LDC.64 R14, c[0x0][0x620] ;  /* 0x00018800ff0e7b82 */ /* 0x000ea20000000a00 */
[----:B-1----:R-:W-:-:S04]  /*8170*/  ISETP.NE.U32.AND P0, PT, R10, RZ, PT ;  /* 0x000000ff0a00720c */ /* 0x002fc80003f05070 */
[----:B------:R-:W-:Y:S02]  /*8180*/  ISETP.NE.AND.EX P0, PT, R11, RZ, PT, P0 ;  /* 0x000000ff0b00720c */ /* 0x000fe40003f05300 */
[----:B0-----:R-:W-:-:S05]  /*8190*/  I2FP.F32.U32 R3, R12 ;  /* 0x0000000c00037245 */ /* 0x001fca0000201000 */
[----:B------:R-:W-:-:S04]  /*81a0*/  FMUL R3, R3, UR4 ;  /* 0x0000000403037c20 */ /* 0x000fc80008400000 */
[----:B------:R0:W1:Y:S02]  /*81b0*/  F2I.U32.TRUNC.NTZ R20, R3 ;  /* 0x0000000300147305 */ /* 0x000064000020f000 */
[----:B------:R-:W-:Y:S05]  /*81c0*/  @!P0 BRA `(.L_x_292) ;  /* 0x0000000000288947 */ /* 0x000fea0003800000 */
[----:B0-----:R-:W0:Y:S02]  /*81d0*/  LDC R3, c[0x0][0x634] ;  /* 0x00018d00ff037b82 */ /* 0x001e240000000800 */
[----:B0-----:R-:W-:-:S05]  /*81e0*/  IADD3 R3, P0, R16, R3, RZ ;  /* 0x0000000310037210 */ /* 0x001fca0007f1e0ff */
[----:B------:R-:W-:-:S04]  /*81f0*/  IMAD.X R13, RZ, RZ, R17, P0 ;  /* 0x000000ffff0d7224 */ /* 0x000fc800000e0611 */
[----:B---3--:R-:W-:-:S04]  /*8200*/  IMAD.WIDE.U32 R4, R13, R10, RZ ;  /* 0x0000000a0d047225 */ /* 0x008fc800078e00ff */
[----:B----4-:R-:W-:-:S04]  /*8210*/  IMAD.WIDE.U32 R6, P0, R3, R11, R4 ;  /* 0x0000000b03067225 */ /* 0x010fc80007800004 */
[----:B------:R-:W-:-:S04]  /*8220*/  IMAD.WIDE.U32 R4, R3, R10, RZ ;  /* 0x0000000a03047225 */ /* 0x000fc800078e00ff */
[----:B------:R-:W-:Y:S01]  /*8230*/  IMAD.X R9, RZ, RZ, RZ, P0 ;  /* 0x000000ffff097224 */ /* 0x000fe200000e06ff */
[----:B------:R-:W-:Y:S01]  /*8240*/  IADD3 RZ, P0, R5, R6, RZ ;  /* 0x0000000605ff7210 */ /* 0x000fe20007f1e0ff */
[----:B------:R-:W-:-:S04]  /*8250*/  IMAD.MOV.U32 R8, RZ, RZ, R7 ;  /* 0x000000ffff087224 */ /* 0x000fc800078e0007 */
[----:B------:R-:W-:-:S08]  /*8260*/  IMAD.WIDE.U32.X R8, R13, R11, R8, P0 ;  /* 0x0000000b0d087225 */ /* 0x000fd000000e0408 */
.L_x_292:
[----:B------:R-:W3:Y:S01]  /*8270*/  LDC.64 R28, c[0x0][0x640] ;  /* 0x00019000ff1c7b82 */ /* 0x000ee20000000a00 */
[-CC-:B--2---:R-:W-:Y:S01]  /*8280*/  SHF.R.U64 R22, R8, R0.reuse, R9.reuse ;  /* 0x0000000008167219 */ /* 0x184fe20000001209 */
[----:B-1----:R-:W-:Y:S01]  /*8290*/  IMAD.MOV R20, RZ, RZ, -R20 ;  /* 0x000000ffff147224 */ /* 0x002fe200078e0a14 */
[----:B------:R-:W-:Y:S01]  /*82a0*/  SHF.R.U32.HI R0, RZ, R0, R9 ;  /* 0x00000000ff007219 */ /* 0x000fe20000011609 */
[----:B------:R-:W-:Y:S01]  /*82b0*/  ULDC UR4, c[0x0][0x154] ;  /* 0x0000550000047ab9 */ /* 0x000fe20000000800 */
[----:B0-----:R-:W-:Y:S01]  /*82c0*/  IADD3 R3, P0, RZ, -R22, RZ ;  /* 0x80000016ff037210 */ /* 0x001fe20007f1e0ff */
[----:B------:R-:W-:Y:S02]  /*82d0*/  IMAD R21, R21, R20, R12 ;  /* 0x0000001415157224 */ /* 0x000fe400078e020c */
[----:B----4-:R-:W0:Y:S01]  /*82e0*/  LDC R6, c[0x0][0x618] ;  /* 0x00018600ff067b82 */ /* 0x010e220000000800 */
[----:B------:R-:W-:Y:S02]  /*82f0*/  IMAD.MOV.U32 R7, RZ, RZ, 0x1 ;  /* 0x00000001ff077424 */ /* 0x000fe400078e00ff */
[----:B---3--:R-:W-:-:S04]  /*8300*/  IMAD.X R5, RZ, RZ, ~R0, P0 ;  /* 0x000000ffff057224 */ /* 0x008fc800000e0e00 */
[-C--:B------:R-:W-:Y:S01]  /*8310*/  IMAD R0, R5, R14.reuse, RZ ;  /* 0x0000000e05007224 */ /* 0x080fe200078e02ff */
[----:B------:R-:W1:Y:S01]  /*8320*/  LDC R8, c[0x0][0x608] ;  /* 0x00018200ff087b82 */ /* 0x000e620000000800 */
[----:B------:R-:W-:-:S04]  /*8330*/  IMAD.WIDE.U32 R4, R3, R14, R16 ;  /* 0x0000000e03047225 */ /* 0x000fc800078e0010 */
[----:B------:R-:W-:Y:S01]  /*8340*/  IMAD R3, R3, R15, R0 ;  /* 0x0000000f03037224 */ /* 0x000fe200078e0200 */
[----:B------:R-:W-:Y:S02]  /*8350*/  I2FP.F32.U32 R0, R24 ;  /* 0x0000001800007245 */ /* 0x000fe40000201000 */
[----:B------:R-:W2:Y:S01]  /*8360*/  LDC R26, c[0x0][0x658] ;  /* 0x00019600ff1a7b82 */ /* 0x000ea20000000800 */
[----:B------:R-:W-:Y:S01]  /*8370*/  IMAD.IADD R3, R5, 0x1, R3 ;  /* 0x0000000105037824 */ /* 0x000fe200078e0203 */
[----:B------:R-:W-:Y:S01]  /*8380*/  ISETP.NE.U32.AND P0, PT, R28, RZ, PT ;  /* 0x000000ff1c00720c */ /* 0x000fe20003f05070 */
[----:B------:R-:W-:Y:S01]  /*8390*/  FMUL R0, R0, UR4 ;  /* 0x0000000400007c20 */ /* 0x000fe20008400000 */
[----:B------:R-:W-:Y:S02]  /*83a0*/  IMAD.MOV.U32 R5, RZ, RZ, -0x1 ;  /* 0xffffffffff057424 */ /* 0x000fe400078e00ff */
[----:B------:R-:W-:Y:S01]  /*83b0*/  ISETP.NE.AND.EX P0, PT, R29, RZ, PT, P0 ;  /* 0x000000ff1d00720c */ /* 0x000fe20003f05300 */
[----:B------:R3:W4:Y:S01]  /*83c0*/  F2I.U32.TRUNC.NTZ R13, R0 ;  /* 0x00000000000d7305 */ /* 0x000722000020f000 */
[----:B------:R-:W3:Y:S01]  /*83d0*/  LDC R15, c[0x0][0x148] ;  /* 0x00005200ff0f7b82 */ /* 0x000ee20000000800 */
[----:B0-----:R-:W-:-:S02]  /*83e0*/  SHF.R.U64 R12, R4, R6, R3 ;  /* 0x00000006040c7219 */ /* 0x001fc40000001203 */
[----:B------:R-:W-:-:S05]  /*83f0*/  SHF.R.U32.HI R3, RZ, R6, R3 ;  /* 0x00000006ff037219 */ /* 0x000fca0000011603 */
[----:B------:R-:W0:Y:S01]  /*8400*/  LDC R20, c[0x0][0x600] ;  /* 0x00018000ff147b82 */ /* 0x000e220000000800 */
[-CC-:B-1----:R-:W-:Y:S02]  /*8410*/  SHF.R.U64 R10, R12, R8.reuse, R3.reuse ;  /* 0x000000080c0a7219 */ /* 0x182fe40000001203 */
[----:B------:R-:W-:-:S05]  /*8420*/  SHF.R.U32.HI R3, RZ, R8, R3 ;  /* 0x00000008ff037219 */ /* 0x000fca0000011603 */
[----:B------:R-:W1:Y:S01]  /*8430*/  LDC R27, c[0x0][0x648] ;  /* 0x00019200ff1b7b82 */ /* 0x000e620000000800 */
[-C--:B--2---:R-:W-:Y:S02]  /*8440*/  SHF.L.U32 R4, R5, R26.reuse, RZ ;  /* 0x0000001a05047219 */ /* 0x084fe400000006ff */
[--C-:B------:R-:W-:Y:S02]  /*8450*/  SHF.R.U64 R14, R10, R26, R3.reuse ;  /* 0x0000001a0a0e7219 */ /* 0x100fe40000001203 */
[----:B------:R-:W-:Y:S02]  /*8460*/  LOP3.LUT R25, RZ, R4, RZ, 0x33, !PT ;  /* 0x00000004ff197212 */ /* 0x000fe400078e33ff */
[-C--:B------:R-:W-:Y:S01]  /*8470*/  SHF.R.U32.HI R5, RZ, R26.reuse, R3 ;  /* 0x0000001aff057219 */ /* 0x080fe20000011603 */
[----:B------:R-:W2:Y:S01]  /*8480*/  LDC R30, c[0x0][0x638] ;  /* 0x00018e00ff1e7b82 */ /* 0x000ea20000000800 */
[----:B------:R-:W-:Y:S01]  /*8490*/  SHF.L.U32 R154, R7, R26, RZ ;  /* 0x0000001a079a7219 */ /* 0x000fe200000006ff */
[----:B------:R-:W-:-:S06]  /*84a0*/  IMAD.MOV.U32 R4, RZ, RZ, R14 ;  /* 0x000000ffff047224 */ /* 0x000fcc00078e000e */
[----:B------:R-:W0:Y:S01]  /*84b0*/  LDC R31, c[0x0][0x610] ;  /* 0x00018400ff1f7b82 */ /* 0x000e220000000800 */
[----:B----4-:R-:W-:Y:S05]  /*84c0*/  @!P0 BRA `(.L_x_293) ;  /* 0x0000000000288947 */ /* 0x010fea0003800000 */
        /* <DEDUP_REMOVED lines=10> */
.L_x_293:
[----:B------:R-:W-:Y:S01]  /*8570*/  ISETP.NE.AND P0, PT, R2, 0x1, PT ;  /* 0x000000010200780c */ /* 0x000fe20003f05270 */
[----:B0-----:R-:W-:Y:S01]  /*8580*/  VIADD R7, R20, 0xffffffff ;  /* 0xffffffff14077836 */ /* 0x001fe20000000000 */
[----:B-1-3--:R-:W-:Y:S01]  /*8590*/  SHF.R.U64 R0, R4, R27, R5 ;  /* 0x0000001b04007219 */ /* 0x00afe20000001205 */
[----:B------:R-:W-:Y:S01]  /*85a0*/  IMAD.MOV R13, RZ, RZ, -R13 ;  /* 0x000000ffff0d7224 */ /* 0x000fe200078e0a0d */
[----:B------:R-:W-:Y:S01]  /*85b0*/  LOP3.LUT R5, R10, R25, RZ, 0xc0, !PT ;  /* 0x000000190a057212 */ /* 0x000fe200078ec0ff */
[----:B------:R-:W-:Y:S02]  /*85c0*/  IMAD.MOV.U32 R4, RZ, RZ, 0x1 ;  /* 0x00000001ff047424 */ /* 0x000fe400078e00ff */
[----:B------:R-:W-:Y:S02]  /*85d0*/  IMAD.MOV R3, RZ, RZ, -R0 ;  /* 0x000000ffff037224 */ /* 0x000fe400078e0a00 */
[----:B------:R-:W-:Y:S01]  /*85e0*/  IMAD R154, R154, R0, R5 ;  /* 0x000000009a9a7224 */ /* 0x000fe200078e0205 */
[----:B------:R-:W-:Y:S01]  /*85f0*/  LOP3.LUT R5, R12, R7, RZ, 0xc0, !PT ;  /* 0x000000070c057212 */ /* 0x000fe200078ec0ff */
[----:B--2---:R-:W-:-:S02]  /*8600*/  IMAD R0, R3, R30, R14 ;  /* 0x0000001e03007224 */ /* 0x004fc400078e020e */
[----:B------:R-:W-:Y:S02]  /*8610*/  @P0 IMAD R21, R15, R13, R24 ;  /* 0x0000000d0f150224 */ /* 0x000fe400078e0218 */
[----:B------:R-:W-:Y:S01]  /*8620*/  IMAD R3, R0, R20, R5 ;  /* 0x0000001400037224 */ /* 0x000fe200078e0205 */
[----:B------:R-:W-:Y:S01]  /*8630*/  PRMT R0, R4, 0x7610, R0 ;  /* 0x0000761004007816 */ /* 0x000fe20000000000 */
[----:B------:R-:W-:-:S05]  /*8640*/  IMAD R154, R154, R31, R21 ;  /* 0x0000001f9a9a7224 */ /* 0x000fca00078e0215 */
[----:B------:R-:W-:Y:S02]  /*8650*/  SEL R153, R3, R154, !P0 ;  /* 0x0000009a03997207 */ /* 0x000fe40004000000 */
[----:B------:R-:W-:-:S07]  /*8660*/  SEL R154, R154, R3, !P0 ;  /* 0x000000039a9a7207 */ /* 0x000fce0004000000 */
.L_x_291:
[----:B------:R-:W-:-:S13]  /*8670*/  LOP3.LUT P0, RZ, R0, 0xff, RZ, 0xc0, !PT ;  /* 0x000000ff00ff7812 */ /* 0x000fda000780c0ff */
[----:B------:R-:W-:Y:S05]  /*8680*/  @P0 BRA `(.L_x_294) ;  /* 0xffffff8800d80947 */ /* 0x000fea000383ffff */
[----:B------:R-:W-:Y:S05]  /*8690*/  EXIT ;  /* 0x000000000000794d */ /* 0x000fea0003800000 */
.L_x_7:
[----:B0-----:R-:W-:Y:S01]  /*86a0*/  ULDC.64 UR4, c[0x0][0x650] ;  /* 0x0001940000047ab9 */ /* 0x001fe20000000a00 */
        /* <DEDUP_REMOVED lines=25> */
.L_x_296:
[----:B------:R-:W0:Y:S01]  /*8840*/  LDC.64 R28, c[0x0][0x640] ;  /* 0x00019000ff1c7b82 */ /* 0x000e220000000a00 */
[-CC-:B------:R-:W-:Y:S01]  /*8850*/  SHF.R.U64 R22, R12, R6.reuse, R13.reuse ;  /* 0x000000060c167219 */ /* 0x180fe2000000120d */
[----:B------:R-:W-:Y:S01]  /*8860*/  IMAD.MOV.U32 R30, RZ, RZ, 0x1 ;  /* 0x00000001ff1e7424 */ /* 0x000fe200078e00ff */
[----:B------:R-:W-:Y:S02]  /*8870*/  SHF.R.U32.HI R6, RZ, R6, R13 ;  /* 0x00000006ff067219 */ /* 0x000fe4000001160d */
        /* <DEDUP_REMOVED lines=8> */
[----:B------:R-:W-:Y:S01]  /*8900*/  IMAD.IADD R9, R9, 0x1, R11 ;  /* 0x0000000109097824 */ /* 0x000fe200078e020b */
[----:B0-----:R-:W-:-:S04]  /*8910*/  ISETP.NE.U32.AND P0, PT, R28, RZ, PT ;  /* 0x000000ff1c00720c */ /* 0x001fc80003f05070 */
[----:B------:R-:W-:Y:S02]  /*8920*/  ISETP.NE.AND.EX P0, PT, R29, RZ, PT, P0 ;  /* 0x000000ff1d00720c */ /* 0x000fe40003f05300 */
[----:B------:R-:W0:Y:S01]  /*8930*/  LDC R20, c[0x0][0x600] ;  /* 0x00018000ff147b82 */ /* 0x000e220000000800 */
[-CC-:B-1----:R-:W-:Y:S01]  /*8940*/  SHF.R.U64 R14, R8, R10.reuse, R9.reuse ;  /* 0x0000000a080e7219 */ /* 0x182fe20000001209 */
[----:B------:R-:W-:Y:S01]  /*8950*/  IMAD.MOV.U32 R8, RZ, RZ, -0x1 ;  /* 0xffffffffff087424 */ /* 0x000fe200078e00ff */
[----:B------:R-:W-:-:S05]  /*8960*/  SHF.R.U32.HI R9, RZ, R10, R9 ;  /* 0x0000000aff097219 */ /* 0x000fca0000011609 */
[----:B------:R-:W1:Y:S01]  /*8970*/  LDC R24, c[0x0][0x648] ;  /* 0x00019200ff187b82 */ /* 0x000e620000000800 */
[-CC-:B--2---:R-:W-:Y:S02]  /*8980*/  SHF.R.U64 R23, R14, R12.reuse, R9.reuse ;  /* 0x0000000c0e177219 */ /* 0x184fe40000001209 */
[----:B------:R-:W-:-:S05]  /*8990*/  SHF.R.U32.HI R6, RZ, R12, R9 ;  /* 0x0000000cff067219 */ /* 0x000fca0000011609 */
[----:B------:R-:W2:Y:S01]  /*89a0*/  LDC R26, c[0x0][0x638] ;  /* 0x00018e00ff1a7b82 */ /* 0x000ea20000000800 */
[-C--:B---3--:R-:W-:Y:S02]  /*89b0*/  SHF.L.U32 R8, R8, R27.reuse, RZ ;  /* 0x0000001b08087219 */ /* 0x088fe400000006ff */
[-CC-:B------:R-:W-:Y:S02]  /*89c0*/  SHF.R.U64 R25, R23, R27.reuse, R6.reuse ;  /* 0x0000001b17197219 */ /* 0x180fe40000001206 */
[----:B------:R-:W-:Y:S02]  /*89d0*/  LOP3.LUT R32, RZ, R8, RZ, 0x33, !PT ;  /* 0x00000008ff207212 */ /* 0x000fe400078e33ff */
[----:B------:R-:W-:Y:S01]  /*89e0*/  SHF.R.U32.HI R9, RZ, R27, R6 ;  /* 0x0000001bff097219 */ /* 0x000fe20000011606 */
[----:B------:R-:W3:Y:S01]  /*89f0*/  LDC R31, c[0x0][0x610] ;  /* 0x00018400ff1f7b82 */ /* 0x000ee20000000800 */
[----:B------:R-:W-:Y:S01]  /*8a00*/  IMAD.MOV.U32 R8, RZ, RZ, R25 ;  /* 0x000000ffff087224 */ /* 0x000fe200078e0019 */
[----:B------:R-:W-:Y:S06]  /*8a10*/  @!P0 BRA `(.L_x_297) ;  /* 0x0000000000288947 */ /* 0x000fec0003800000 */
        /* <DEDUP_REMOVED lines=10> */
.L_x_297:
[----:B------:R-:W-:Y:S01]  /*8ac0*/  ISETP.NE.AND P0, PT, R2, 0x1, PT ;  /* 0x000000010200780c */ /* 0x000fe20003f05270 */
[----:B------:R-:W-:Y:S01]  /*8ad0*/  IMAD.MOV.U32 R13, RZ, RZ, R22 ;  /* 0x000000ffff0d7224 */ /* 0x000fe200078e0016 */
[----:B-1----:R-:W-:Y:S01]  /*8ae0*/  SHF.R.U64 R6, R8, R24, R9 ;  /* 0x0000001808067219 */ /* 0x002fe20000001209 */
[----:B0-----:R-:W-:Y:S01]  /*8af0*/  VIADD R9, R20, 0xffffffff ;  /* 0xffffffff14097836 */ /* 0x001fe20000000000 */
[----:B------:R-:W-:Y:S02]  /*8b00*/  SHF.L.U32 R30, R30, R27, RZ ;  /* 0x0000001b1e1e7219 */ /* 0x000fe400000006ff */
[----:B------:R-:W-:Y:S01]  /*8b10*/  LOP3.LUT R5, R23, R32, RZ, 0xc0, !PT ;  /* 0x0000002017057212 */ /* 0x000fe200078ec0ff */
[----:B------:R-:W-:-:S04]  /*8b20*/  IMAD.MOV R8, RZ, RZ, -R6 ;  /* 0x000000ffff087224 */ /* 0x000fc800078e0a06 */
[----:B------:R-:W-:Y:S01]  /*8b30*/  IMAD R6, R30, R6, R5 ;  /* 0x000000061e067224 */ /* 0x000fe200078e0205 */
[----:B------:R-:W-:Y:S01]  /*8b40*/  LOP3.LUT R5, R14, R9, RZ, 0xc0, !PT ;  /* 0x000000090e057212 */ /* 0x000fe200078ec0ff */
[----:B------:R-:W-:Y:S02]  /*8b50*/  @P0 IMAD R3, R7, R21, R4 ;  /* 0x0000001507030224 */ /* 0x000fe400078e0204 */
[----:B--2---:R-:W-:Y:S02]  /*8b60*/  IMAD R4, R8, R26, R25 ;  /* 0x0000001a08047224 */ /* 0x004fe400078e0219 */
[----:B---3--:R-:W-:Y:S02]  /*8b70*/  IMAD R3, R6, R31, R3 ;  /* 0x0000001f06037224 */ /* 0x008fe400078e0203 */
[----:B------:R-:W-:Y:S02]  /*8b80*/  IMAD R4, R4, R20, R5 ;  /* 0x0000001404047224 */ /* 0x000fe400078e0205 */
[----:B------:R-:W-:-:S03]  /*8b90*/  IMAD.MOV.U32 R6, RZ, RZ, 0x1 ;  /* 0x00000001ff067424 */ /* 0x000fc600078e00ff */
[----:B------:R-:W-:Y:S02]  /*8ba0*/  SEL R20, R4, R3, !P0 ;  /* 0x0000000304147207 */ /* 0x000fe40004000000 */
[----:B------:R-:W-:-:S07]  /*8bb0*/  SEL R12, R3, R4, !P0 ;  /* 0x00000004030c7207 */ /* 0x000fce0004000000 */
.L_x_295:
[----:B------:R-:W-:-:S08]  /*8bc0*/  NOP ;  /* 0x0000000000007918 */ /* 0x000fd00000000000 */
[----:B------:R-:W0:-:S00]  /*8bd0*/  USETMAXREG.DEALLOC.CTAPOOL 0x28 ;  /* 0x00000028000079c8 */ /* 0x000e0000080e0500 */
[----:B0-----:R-:W-:-:S13]  /*8be0*/  ISETP.NE.AND P0, PT, R0, RZ, PT ;  /* 0x000000ff0000720c */ /* 0x001fda0003f05270 */
[----:B------:R-:W-:Y:S05]  /*8bf0*/  @P0 EXIT ;  /* 0x000000000000094d */ /* 0x000fea0003800000 */
[----:B------:R-:W-:Y:S01]  /*8c00*/  LOP3.LUT P0, RZ, R6, 0xff, RZ, 0xc0, !PT ;  /* 0x000000ff06ff7812 */ /* 0x000fe2000780c0ff */
[----:B------:R-:W-:Y:S02]  /*8c10*/  IMAD.MOV.U32 R10, RZ, RZ, 0x1 ;  /* 0x00000001ff0a7424 */ /* 0x000fe400078e00ff */
[----:B------:R-:W-:-:S10]  /*8c20*/  IMAD.MOV.U32 R9, RZ, RZ, RZ ;  /* 0x000000ffff097224 */ /* 0x000fd400078e00ff */
[----:B------:R-:W-:Y:S05]  /*8c30*/  @!P0 BRA `(.L_x_298) ;  /* 0x0000000c00808947 */ /* 0x000fea0003800000 */
[----:B------:R-:W0:Y:S01]  /*8c40*/  LDC R0, c[0x0][0x28c] ;  /* 0x0000a300ff007b82 */ /* 0x000e220000000800 */
[----:B------:R-:W-:Y:S01]  /*8c50*/  ULDC UR5, c[0x0][0x658] ;  /* 0x0001960000057ab9 */ /* 0x000fe20000000800 */
[----:B------:R-:W-:Y:S01]  /*8c60*/  UMOV UR11, 0xffffffff ;  /* 0xffffffff000b7882 */ /* 0x000fe20000000000 */
[----:B------:R-:W-:Y:S01]  /*8c70*/  UMOV UR15, 0x1 ;  /* 0x00000001000f7882 */ /* 0x000fe20000000000 */
[----:B------:R-:W-:Y:S01]  /*8c80*/  USHF.L.U32 UR11, UR11, UR5, URZ ;  /* 0x000000050b0b7299 */ /* 0x000fe2000800063f */
[----:B------:R-:W-:Y:S01]  /*8c90*/  BSSY B0, `(.L_x_298) ;  /* 0x00000da000007945 */ /* 0x000fe20003800000 */
[----:B------:R-:W-:Y:S01]  /*8ca0*/  ULDC UR9, c[0x0][0xc] ;  /* 0x0000030000097ab9 */ /* 0x000fe20000000800 */
[----:B------:R-:W-:Y:S01]  /*8cb0*/  ULDC UR12, c[0x0][0x10] ;  /* 0x00000400000c7ab9 */ /* 0x000fe20000000800 */
[----:B------:R-:W1:Y:S01]  /*8cc0*/  S2UR UR8, SR_CgaCtaId ;  /* 0x00000000000879c3 */ /* 0x000e620000008800 */
[----:B------:R-:W-:Y:S01]  /*8cd0*/  USHF.L.U32 UR5, UR15, UR5, URZ ;  /* 0x000000050f057299 */ /* 0x000fe2000800063f */
[----:B------:R-:W-:Y:S01]  /*8ce0*/  LOP3.LUT R11, R19, 0x2, RZ, 0xfc, !PT ;  /* 0x00000002130b7812 */ /* 0x000fe200078efcff */
[----:B------:R-:W-:Y:S01]  /*8cf0*/  IMAD.MOV.U32 R10, RZ, RZ, 0x1 ;  /* 0x00000001ff0a7424 */ /* 0x000fe200078e00ff */
[----:B------:R-:W-:Y:S01]  /*8d00*/  ULDC UR4, c[0x0][0x600] ;  /* 0x0001800000047ab9 */ /* 0x000fe20000000800 */
[----:B------:R-:W-:Y:S01]  /*8d10*/  IMAD.MOV.U32 R9, RZ, RZ, RZ ;  /* 0x000000ffff097224 */ /* 0x000fe200078e00ff */
[----:B------:R-:W-:Y:S01]  /*8d20*/  UMOV UR20, 0x5 ;  /* 0x0000000500147882 */ /* 0x000fe20000000000 */
[----:B------:R-:W-:Y:S01]  /*8d30*/  UIADD3 UR4, UR4, -0x1, URZ ;  /* 0xffffffff04047890 */ /* 0x000fe2000fffe03f */
[----:B------:R-:W-:Y:S01]  /*8d40*/  ULDC.64 UR28, c[0x0][0x198] ;  /* 0x00006600001c7ab9 */ /* 0x000fe20000000a00 */
[----:B0-----:R-:W-:-:S05]  /*8d50*/  VIADD R0, R0, 0x1f ;  /* 0x0000001f00007836 */ /* 0x001fca0000000000 */
[----:B------:R-:W-:Y:S01]  /*8d60*/  SHF.R.S32.HI R3, RZ, 0x1f, R0 ;  /* 0x0000001fff037819 */ /* 0x000fe20000011400 */
[----:B-1----:R-:W-:-:S03]  /*8d70*/  ULOP3.LUT UR10, UR8, 0x1, URZ, 0xc0, !UPT ;  /* 0x00000001080a7892 */ /* 0x002fc6000f8ec03f */
[----:B------:R-:W-:Y:S01]  /*8d80*/  LEA.HI R3, R3, R0, RZ, 0x5 ;  /* 0x0000000003037211 */ /* 0x000fe200078f28ff */
[----:B------:R-:W-:Y:S01]  /*8d90*/  USHF.L.U32 UR7, UR8, 0xc, URZ ;  /* 0x0000000c08077899 */ /* 0x000fe2000800063f */
[----:B------:R-:W-:Y:S01]  /*8da0*/  IMAD.MOV.U32 R0, RZ, RZ, 0x1 ;  /* 0x00000001ff007424 */ /* 0x000fe200078e00ff */
[----:B------:R-:W-:Y:S01]  /*8db0*/  USHF.R.U32.HI UR27, URZ, 0x1, UR8 ;  /* 0x000000013f1b7899 */ /* 0x000fe20008011608 */
[--C-:B------:R-:W-:Y:S01]  /*8dc0*/  SHF.R.S32.HI R8, RZ, 0x5, R3.reuse ;  /* 0x00000005ff087819 */ /* 0x100fe20000011403 */
[----:B------:R-:W-:Y:S02]  /*8dd0*/  USHF.L.U32 UR6, UR8, 0x7, URZ ;  /* 0x0000000708067899 */ /* 0x000fe4000800063f */
[----:B------:R-:W-:Y:S01]  /*8de0*/  ULOP3.LUT UR8, UR8, 0xfffffffe, URZ, 0xc0, !UPT ;  /* 0xfffffffe08087892 */ /* 0x000fe2000f8ec03f */
[----:B------:R-:W-:Y:S01]  /*8df0*/  PRMT R3, R0, 0x7610, R3 ;  /* 0x0000761000037816 */ /* 0x000fe20000000003 */
[----:B------:R-:W-:Y:S01]  /*8e00*/  UISETP.GT.U32.AND UP0, UPT, UR10, 0xffff, UPT ;  /* 0x0000ffff0a00788c */ /* 0x000fe2000bf04070 */
[----:B------:R-:W-:Y:S01]  /*8e10*/  VIADD R0, R8, 0x1 ;  /* 0x0000000108007836 */ /* 0x000fe20000000000 */
[----:B------:R-:W-:-:S02]  /*8e20*/  ULOP3.LUT UR13, UR7, 0x1000, URZ, 0xc0, !UPT ;  /* 0x00001000070d7892 */ /* 0x000fc4000f8ec03f */
[----:B------:R-:W-:Y:S02]  /*8e30*/  ULOP3.LUT UR7, URZ, UR11, URZ, 0x33, !UPT ;  /* 0x0000000b3f077292 */ /* 0x000fe4000f8e333f */
[----:B------:R-:W-:Y:S02]  /*8e40*/  USHF.L.U32 UR14, UR15, UR8, URZ ;  /* 0x000000080f0e7299 */ /* 0x000fe4000800063f */
[----:B------:R-:W-:Y:S02]  /*8e50*/  ULOP3.LUT UR11, UR8, 0x1, URZ, 0xfc, !UPT ;  /* 0x00000001080b7892 */ /* 0x000fe4000f8efc3f */
[----:B------:R-:W-:Y:S02]  /*8e60*/  UIMAD.WIDE.U32 UR8, UR9, UR12, URZ ;  /* 0x0000000c090872a5 */ /* 0x000fe4000f8e003f */
[----:B------:R-:W-:Y:S01]  /*8e70*/  USEL UR10, UR10, 0xffff, !UP0 ;  /* 0x0000ffff0a0a7887 */ /* 0x000fe2000c000000 */
[----:B------:R-:W-:Y:S01]  /*8e80*/  ULDC UR12, c[0x0][0x14] ;  /* 0x00000500000c7ab9 */ /* 0x000fe20000000800 */
[----:B------:R-:W-:-:S02]  /*8e90*/  USHF.L.U32 UR11, UR15, UR11, URZ ;  /* 0x0000000b0f0b7299 */ /* 0x000fc4000800063f */
[----:B------:R-:W-:Y:S02]  /*8ea0*/  UIMAD.WIDE.U32 UR24, UR8, UR12, URZ ;  /* 0x0000000c081872a5 */ /* 0x000fe4000f8e003f */
[----:B------:R-:W-:Y:S02]  /*8eb0*/  UIMAD UR15, UR9, UR12, URZ ;  /* 0x0000000c090f72a4 */ /* 0x000fe4000f8e023f */
[----:B------:R-:W-:Y:S02]  /*8ec0*/  ULOP3.LUT UR10, UR10, 0xffff, URZ, 0xc0, !UPT ;  /* 0x0000ffff0a0a7892 */ /* 0x000fe4000f8ec03f */
[----:B------:R-:W-:Y:S02]  /*8ed0*/  ULEA UR30, UR27, 0x100, 0xb ;  /* 0x000001001b1e7891 */ /* 0x000fe4000f8e583f */
[----:B------:R-:W-:Y:S02]  /*8ee0*/  ULOP3.LUT UR6, UR6, 0x80, URZ, 0xc0, !UPT ;  /* 0x0000008006067892 */ /* 0x000fe4000f8ec03f */
[----:B------:R-:W-:-:S02]  /*8ef0*/  ULOP3.LUT UR13, UR13, 0x4100, URZ, 0xfc, !UPT ;  /* 0x000041000d0d7892 */ /* 0x000fc4000f8efc3f */
[----:B------:R-:W-:Y:S02]  /*8f00*/  ULOP3.LUT UR14, UR14, UR11, URZ, 0xfc, !UPT ;  /* 0x0000000b0e0e7292 */ /* 0x000fe4000f8efc3f */
[----:B------:R-:W-:Y:S02]  /*8f10*/  UIADD3 UR15, UR25, UR15, URZ ;  /* 0x0000000f190f7290 */ /* 0x000fe4000fffe03f */
[----:B------:R-:W-:-:S12]  /*8f20*/  USHF.L.U32 UR20, UR20, UR10, URZ ;  /* 0x0000000a14147299 */ /* 0x000fd8000800063f */
.L_x_309:
[----:B------:R-:W-:-:S03]  /*8f30*/  UMOV UR8, 0xffffffff ;  /* 0xffffffff00087882 */ /* 0x000fc60000000000 */
[----:B------:R-:W-:Y:S05]  /*8f40*/  BRA.DIV UR8, `(.L_x_299) ;  /* 0x0000000e08a47947 */ /* 0x000fea000b800000 */
[----:B------:R-:W-:-:S13]  /*8f50*/  ELECT P6, URZ, PT ;  /* 0x00000000003f782f */ /* 0x000fda00038c0000 */
.L_x_320:
[----:B------:R-:W0:Y:S01]  /*8f60*/  LDC R4, c[0x0][0x28c] ;  /* 0x0000a300ff047b82 */ /* 0x000e220000000800 */
[----:B------:R-:W-:Y:S01]  /*8f70*/  BSSY B1, `(.L_x_300) ;  /* 0x0000039000017945 */ /* 0x000fe20003800000 */
[----:B0-----:R-:W-:-:S13]  /*8f80*/  ISETP.LT.OR P6, PT, R4, 0x1, !P6 ;  /* 0x000000010400780c */ /* 0x001fda00077c1670 */
[----:B------:R-:W-:Y:S05]  /*8f90*/  @P6 BRA `(.L_x_301) ;  /* 0x0000000000d86947 */ /* 0x000fea0003800000 */
[----:B------:R-:W-:Y:S01]  /*8fa0*/  LEA R12, R12, UR27, 0x1 ;  /* 0x0000001b0c0c7c11 */ /* 0x000fe2000f8e08ff */
[----:B------:R-:W-:Y:S01]  /*8fb0*/  IMAD.MOV.U32 R21, RZ, RZ, RZ ;  /* 0x000000ffff157224 */ /* 0x000fe200078e00ff */
[----:B------:R-:W-:Y:S01]  /*8fc0*/  LEA R20, R20, UR6, 0x8 ;  /* 0x0000000614147c11 */ /* 0x000fe2000f8e40ff */
[----:B------:R-:W-:Y:S02]  /*8fd0*/  IMAD.MOV.U32 R4, RZ, RZ, R0 ;  /* 0x000000ffff047224 */ /* 0x000fe400078e0000 */
[----:B------:R-:W-:Y:S02]  /*8fe0*/  IMAD.MOV.U32 R5, RZ, RZ, R10 ;  /* 0x000000ffff057224 */ /* 0x000fe400078e000a */
[----:B------:R-:W-:Y:S02]  /*8ff0*/  IMAD.MOV.U32 R6, RZ, RZ, R9 ;  /* 0x000000ffff067224 */ /* 0x000fe400078e0009 */
[----:B------:R-:W-:-:S07]  /*9000*/  IMAD.SHL.U32 R14, R12, 0x40, RZ ;  /* 0x000000400c0e7824 */ /* 0x000fce00078e00ff */
.L_x_304:
[----:B------:R-:W0:Y:S01]  /*9010*/  S2R R12, SR_CgaCtaId ;  /* 0x00000000000c7919 */ /* 0x000e220000008800 */
[----:B------:R-:W-:Y:S02]  /*9020*/  MOV R7, 0x400 ;  /* 0x0000040000077802 */ /* 0x000fe40000000f00 */
[----:B------:R-:W-:Y:S02]  /*9030*/  LOP3.LUT P1, RZ, R18, 0x7f, RZ, 0xc0, !PT ;  /* 0x0000007f12ff7812 */ /* 0x000fe4000782c0ff */
[----:B0-----:R-:W-:Y:S02]  /*9040*/  LEA R15, R12, R7, 0x18 ;  /* 0x000000070c0f7211 */ /* 0x001fe400078ec0ff */
[----:B------:R-:W-:-:S09]  /*9050*/  SHF.L.U32 R7, R5, 0x1f, RZ ;  /* 0x0000001f05077819 */ /* 0x000fd200000006ff */
[----:B------:R-:W0:Y:S01]  /*9060*/  @!P1 LDC R12, c[0x0][0x500] ;  /* 0x00014000ff0c9b82 */ /* 0x000e220000000800 */
[----:B------:R-:W-:-:S04]  /*9070*/  IMAD R22, R6, 0x8, R15 ;  /* 0x0000000806167824 */ /* 0x000fc800078e020f */
[----:B------:R-:W1:Y:S02]  /*9080*/  SYNCS.PHASECHK.TRANS64.TRYWAIT P0, [R22+URZ+0x20], R7 ;  /* 0x00002007160075a7 */ /* 0x000e64000800017f */
[----:B-1----:R-:W-:Y:S05]  /*9090*/  @!P0 BRA `(.L_x_302) ;  /* 0x0000000c00708947 */ /* 0x002fea0003800000 */
.L_x_321:
[----:B-1----:R-:W-:Y:S01]  /*90a0*/  PRMT R7, R11, 0x9910, RZ ;  /* 0x000099100b077816 */ /* 0x002fe200000000ff */
[----:B0-----:R0:W-:Y:S03]  /*90b0*/  @!P1 SYNCS.ARRIVE.TRANS64 RZ, [R22+URZ], R12 ;  /* 0x0000000c16ff99a7 */ /* 0x0011e6000800003f */
[----:B------:R-:W-:-:S13]  /*90c0*/  ISETP.NE.AND P0, PT, R7, 0x2, PT ;  /* 0x000000020700780c */ /* 0x000fda0003f05270 */
[----:B0-----:R-:W-:Y:S05]  /*90d0*/  @P0 BRA `(.L_x_303) ;  /* 0x0000000000040947 */ /* 0x001fea0003800000 */
[----:B------:R-:W-:Y:S01]  /*90e0*/  BPT.TRAP 0x1 ;  /* 0x000000040000795c */ /* 0x000fe20000300000 */
.L_x_303:
[----:B------:R-:W-:Y:S01]  /*90f0*/  R2UR UR11, R6 ;  /* 0x00000000060b72ca */ /* 0x000fe200000e0000 */
[----:B------:R-:W-:Y:S01]  /*9100*/  VIADD R4, R4, 0xffffffff ;  /* 0xffffffff04047836 */ /* 0x000fe20000000000 */
[----:B------:R-:W-:Y:S01]  /*9110*/  R2UR UR22, R15 ;  /* 0x000000000f1672ca */ /* 0x000fe200000e0000 */
[----:B------:R-:W-:Y:S01]  /*9120*/  UIADD3 UR16, UP0, UR28, 0xf0, URZ ;  /* 0x000000f01c107890 */ /* 0x000fe2000ff1e03f */
[----:B------:R-:W-:Y:S01]  /*9130*/  R2UR UR23, R14 ;  /* 0x000000000e1772ca */ /* 0x000fe200000e0000 */
[----:B------:R-:W-:Y:S01]  /*9140*/  UIADD3 UR32, UP1, UR28, 0x1f0, URZ ;  /* 0x000001f01c207890 */ /* 0x000fe2000ff3e03f */
[----:B------:R-:W-:Y:S01]  /*9150*/  R2UR UR9, R22 ;  /* 0x00000000160972ca */ /* 0x000fe200000e0000 */
[----:B------:R-:W-:Y:S01]  /*9160*/  UIADD3.X UR17, URZ, UR29, URZ, UP0, !UPT ;  /* 0x0000001d3f117290 */ /* 0x000fe200087fe43f */
[----:B------:R-:W-:Y:S01]  /*9170*/  R2UR UR10, R21 ;  /* 0x00000000150a72ca */ /* 0x000fe200000e0000 */
[----:B------:R-:W-:Y:S01]  /*9180*/  UPRMT UR21, URZ, 0x5410, UR20 ;  /* 0x000054103f157896 */ /* 0x000fe20008000014 */
[----:B------:R-:W-:Y:S01]  /*9190*/  R2UR UR12, R13 ;  /* 0x000000000d0c72ca */ /* 0x000fe200000e0000 */
[----:B------:R-:W-:Y:S01]  /*91a0*/  VIADD R6, R6, 0x1 ;  /* 0x0000000106067836 */ /* 0x000fe20000000000 */
[----:B------:R-:W-:Y:S01]  /*91b0*/  R2UR UR26, R20 ;  /* 0x00000000141a72ca */ /* 0x000fe200000e0000 */
[----:B------:R-:W-:Y:S01]  /*91c0*/  ULEA UR8, UR11, UR30, 0xc ;  /* 0x0000001e0b087291 */ /* 0x000fe2000f8e603f */
[----:B------:R-:W-:Y:S01]  /*91d0*/  ISETP.GT.AND P1, PT, R4, 0x1, PT ;  /* 0x000000010400780c */ /* 0x000fe20003f24270 */
[----:B------:R-:W-:Y:S01]  /*91e0*/  ULEA UR11, UR11, UR13, 0xd ;  /* 0x0000000d0b0b7291 */ /* 0x000fe2000f8e683f */
[C---:B------:R-:W-:Y:S01]  /*91f0*/  ISETP.NE.AND P0, PT, R6.reuse, 0x4, PT ;  /* 0x000000040600780c */ /* 0x040fe20003f05270 */
[----:B------:R-:W-:Y:S01]  /*9200*/  UIADD3 UR8, UR22, UR8, URZ ;  /* 0x0000000816087290 */ /* 0x000fe2000fffe03f */
[----:B------:R-:W-:Y:S01]  /*9210*/  VIADD R21, R21, 0x20 ;  /* 0x0000002015157836 */ /* 0x000fe20000000000 */
[----:B------:R-:W-:Y:S01]  /*9220*/  UIADD3 UR22, UR22, UR11, URZ ;  /* 0x0000000b16167290 */ /* 0x000fe2000fffe03f */
[----:B------:R-:W-:Y:S01]  /*9230*/  SEL R12, RZ, 0x1, P0 ;  /* 0x00000001ff0c7807 */ /* 0x000fe20000000000 */
[----:B------:R-:W-:Y:S01]  /*9240*/  UPRMT UR31, URZ, 0x5410, UR14 ;  /* 0x000054103f1f7896 */ /* 0x000fe2000800000e */
[----:B------:R-:W-:Y:S01]  /*9250*/  SEL R6, R6, RZ, P0 ;  /* 0x000000ff06067207 */ /* 0x000fe20000000000 */
[----:B------:R-:W-:Y:S01]  /*9260*/  UIADD3.X UR33, URZ, UR29, URZ, UP1, !UPT ;  /* 0x0000001d3f217290 */ /* 0x000fe20008ffe43f */
[----:B------:R-:W-:Y:S01]  /*9270*/  LOP3.LUT R5, R5, R12, RZ, 0x3c, !PT ;  /* 0x0000000c05057212 */ /* 0x000fe200078e3cff */
[----:B------:R-:W-:Y:S01]  /*9280*/  UMOV UR18, 0x0 ;  /* 0x0000000000127882 */ /* 0x000fe20000000000 */
[----:B------:R-:W-:Y:S01]  /*9290*/  UMOV UR19, 0x10000000 ;  /* 0x1000000000137882 */ /* 0x000fe20000000000 */
[----:B------:R-:W-:-:S02]  /*92a0*/  UMOV UR11, UR23 ;  /* 0x00000017000b7c82 */ /* 0x000fc40008000000 */
[----:B------:R0:W-:Y:S02]  /*92b0*/  UTMALDG.3D.MULTICAST [UR8], [UR16], UR21, desc[UR18] ;  /* 0x00001208100073b4 */ /* 0x0001e40008011815 */
[----:B0-----:R-:W-:Y:S01]  /*92c0*/  UMOV UR8, UR22 ;  /* 0x0000001600087c82 */ /* 0x001fe20008000000 */
[----:B------:R-:W-:Y:S02]  /*92d0*/  UMOV UR11, UR26 ;  /* 0x0000001a000b7c82 */ /* 0x000fe40008000000 */
[----:B------:R0:W-:Y:S02]  /*92e0*/  UTMALDG.3D.MULTICAST [UR8], [UR32], UR31, desc[UR18] ;  /* 0x00001208200073b4 */ /* 0x0001e4000801181f */
[----:B0-----:R-:W-:Y:S05]  /*92f0*/  @P1 BRA `(.L_x_304) ;  /* 0xfffffffc00441947 */ /* 0x001fea000383ffff */
.L_x_301:
[----:B------:R-:W-:Y:S05]  /*9300*/  BSYNC B1 ;  /* 0x0000000000017941 */ /* 0x000fea0003800000 */
.L_x_300:
[----:B------:R-:W-:Y:S01]  /*9310*/  LOP3.LUT P1, RZ, R3, 0xff, RZ, 0xc0, !PT ;  /* 0x000000ff03ff7812 */ /* 0x000fe2000782c0ff */
[----:B------:R-:W-:Y:S01]  /*9320*/  IMAD.IADD R9, R8, 0x1, R9 ;  /* 0x0000000108097824 */ /* 0x000fe200078e0209 */
[----:B------:R-:W-:Y:S01]  /*9330*/  IADD3 R16, P2, R16, UR24, RZ ;  /* 0x0000001810107c10 */ /* 0x000fe2000ff5e0ff */
[----:B------:R-:W-:Y:S01]  /*9340*/  ULDC.64 UR8, c[0x0][0x650] ;  /* 0x0001940000087ab9 */ /* 0x000fe20000000a00 */
[----:B------:R-:W-:Y:S01]  /*9350*/  BSSY B1, `(.L_x_305) ;  /* 0x000006b000017945 */ /* 0x000fe20003800000 */
[----:B------:R-:W-:Y:S01]  /*9360*/  IMAD.MOV.U32 R12, RZ, RZ, -0x1 ;  /* 0xffffffffff0c7424 */ /* 0x000fe200078e00ff */
[----:B------:R-:W-:Y:S01]  /*9370*/  SHF.R.U32.HI R3, RZ, 0x2, R9 ;  /* 0x00000002ff037819 */ /* 0x000fe20000011609 */
[----:B------:R-:W-:Y:S01]  /*9380*/  IMAD.MOV.U32 R20, RZ, RZ, -0x1 ;  /* 0xffffffffff147424 */ /* 0x000fe200078e00ff */
[----:B------:R-:W-:Y:S01]  /*9390*/  ISETP.GT.U32.AND P0, PT, R9, 0x3, PT ;  /* 0x000000030900780c */ /* 0x000fe20003f04070 */
[----:B------:R-:W-:Y:S01]  /*93a0*/  IMAD.MOV.U32 R13, RZ, RZ, -0x1 ;  /* 0xffffffffff0d7424 */ /* 0x000fe200078e00ff */
[----:B------:R-:W-:-:S02]  /*93b0*/  LOP3.LUT R3, R3, 0x1, RZ, 0xc0, !PT ;  /* 0x0000000103037812 */ /* 0x000fc400078ec0ff */
[----:B------:R-:W-:Y:S01]  /*93c0*/  ISETP.LT.U32.AND P0, PT, R8, 0x4, P0 ;  /* 0x000000040800780c */ /* 0x000fe20000701070 */
[----:B------:R-:W0:Y:S01]  /*93d0*/  @P1 S2R R5, SR_CgaCtaId ;  /* 0x0000000000051919 */ /* 0x000e220000008800 */
[----:B------:R-:W-:Y:S02]  /*93e0*/  @P1 MOV R4, 0x400 ;  /* 0x0000040000041802 */ /* 0x000fe40000000f00 */
[----:B------:R-:W-:Y:S02]  /*93f0*/  IADD3.X R17, R17, UR15, RZ, P2, !PT ;  /* 0x0000000f11117c10 */ /* 0x000fe400097fe4ff */
[----:B------:R-:W-:Y:S02]  /*9400*/  ISETP.GE.U32.AND P2, PT, R16, UR8, PT ;  /* 0x0000000810007c0c */ /* 0x000fe4000bf46070 */
[----:B------:R-:W-:Y:S02]  /*9410*/  LOP3.LUT R9, R9, 0x3, RZ, 0xc0, !PT ;  /* 0x0000000309097812 */ /* 0x000fe400078ec0ff */
[----:B0-----:R-:W-:-:S04]  /*9420*/  @P1 LEA R4, R5, R4, 0x18 ;  /* 0x0000000405041211 */ /* 0x001fc800078ec0ff */
[----:B------:R0:W-:Y:S01]  /*9430*/  @P1 SYNCS.ARRIVE.TRANS64.A1T0 RZ, [R4+URZ+0x58], RZ ;  /* 0x000058ff04ff19a7 */ /* 0x0001e2000810003f */
[----:B------:R-:W-:Y:S02]  /*9440*/  ISETP.NE.U32.AND P1, PT, R3, 0x1, PT ;  /* 0x000000010300780c */ /* 0x000fe40003f25070 */
[----:B------:R-:W-:Y:S02]  /*9450*/  SEL R3, RZ, 0x1, !P0 ;  /* 0x00000001ff037807 */ /* 0x000fe40004000000 */
[----:B------:R-:W-:Y:S02]  /*9460*/  ISETP.GE.U32.AND.EX P0, PT, R17, UR9, PT, P2 ;  /* 0x0000000911007c0c */ /* 0x000fe4000bf06120 */
[----:B------:R-:W-:-:S04]  /*9470*/  ISETP.GT.U32.AND P1, PT, R8, 0x3, !P1 ;  /* 0x000000030800780c */ /* 0x000fc80004f24070 */
[----:B0-----:R-:W-:-:S04]  /*9480*/  SEL R4, RZ, 0x1, !P1 ;  /* 0x00000001ff047807 */ /* 0x001fc80004800000 */
[--C-:B------:R-:W-:Y:S02]  /*9490*/  LOP3.LUT R10, R4, R10, R3.reuse, 0x96, !PT ;  /* 0x0000000a040a7212 */ /* 0x100fe400078e9603 */
[----:B------:R-:W-:Y:S02]  /*94a0*/  PRMT R4, RZ, 0x7610, R4 ;  /* 0x00007610ff047816 */ /* 0x000fe40000000004 */
[----:B------:R-:W-:Y:S01]  /*94b0*/  PRMT R3, RZ, 0x7610, R3 ;  /* 0x00007610ff037816 */ /* 0x000fe20000000003 */
[----:B------:R-:W-:Y:S06]  /*94c0*/  @P0 BRA `(.L_x_306) ;  /* 0x00000004004c0947 */ /* 0x000fec0003800000 */
[----:B------:R-:W0:Y:S01]  /*94d0*/  S2R R14, SR_CTAID.X ;  /* 0x00000000000e7919 */ /* 0x000e220000002500 */
[----:B------:R-:W-:Y:S01]  /*94e0*/  ULDC.64 UR8, c[0x0][0x628] ;  /* 0x00018a0000087ab9 */ /* 0x000fe20000000a00 */
[----:B------:R-:W1:Y:S01]  /*94f0*/  LDC R15, c[0x0][0x144] ;  /* 0x00005100ff0f7b82 */ /* 0x000e620000000800 */
[----:B------:R-:W-:Y:S01]  /*9500*/  ISETP.NE.U32.AND P0, PT, RZ, UR8, PT ;  /* 0x00000008ff007c0c */ /* 0x000fe2000bf05070 */
[----:B------:R-:W2:Y:S01]  /*9510*/  S2R R12, SR_CTAID.Y ;  /* 0x00000000000c7919 */ /* 0x000ea20000002600 */
[----:B------:R-:W-:Y:S01]  /*9520*/  ULDC UR10, c[0x0][0x150] ;  /* 0x00005400000a7ab9 */ /* 0x000fe20000000800 */
[----:B------:R-:W-:Y:S01]  /*9530*/  ULDC UR11, c[0x0][0x630] ;  /* 0x00018c00000b7ab9 */ /* 0x000fe20000000800 */
[----:B------:R-:W-:Y:S01]  /*9540*/  ISETP.NE.AND.EX P0, PT, RZ, UR9, PT, P0 ;  /* 0x00000009ff007c0c */ /* 0x000fe2000bf05300 */
[----:B------:R-:W-:Y:S01]  /*9550*/  IMAD.MOV.U32 R4, RZ, RZ, R16 ;  /* 0x000000ffff047224 */ /* 0x000fe200078e0010 */
[----:B0-----:R-:W-:-:S05]  /*9560*/  I2FP.F32.U32 R5, R14 ;  /* 0x0000000e00057245 */ /* 0x001fca0000201000 */
[----:B------:R-:W-:Y:S01]  /*9570*/  FMUL R20, R5, UR10 ;  /* 0x0000000a05147c20 */ /* 0x000fe20008400000 */
[----:B------:R-:W-:-:S05]  /*9580*/  IMAD.MOV.U32 R5, RZ, RZ, R17 ;  /* 0x000000ffff057224 */ /* 0x000fca00078e0011 */
[----:B--2---:R-:W-:Y:S05]  /*9590*/  @!P0 BRA `(.L_x_307) ;  /* 0x0000000000288947 */ /* 0x004fea0003800000 */
[----:B------:R-:W-:Y:S02]  /*95a0*/  ULDC UR10, c[0x0][0x634] ;  /* 0x00018d00000a7ab9 */ /* 0x000fe40000000800 */
[----:B------:R-:W-:-:S05]  /*95b0*/  IADD3 R5, P0, R16, UR10, RZ ;  /* 0x0000000a10057c10 */ /* 0x000fca000ff1e0ff */
[----:B------:R-:W-:-:S04]  /*95c0*/  IMAD.X R13, RZ, RZ, R17, P0 ;  /* 0x000000ffff0d7224 */ /* 0x000fc800000e0611 */
[----:B------:R-:W-:-:S04]  /*95d0*/  IMAD.WIDE.U32 R6, R13, UR8, RZ ;  /* 0x000000080d067c25 */ /* 0x000fc8000f8e00ff */
[----:B------:R-:W-:-:S04]  /*95e0*/  IMAD.WIDE.U32 R6, P0, R5, UR9, R6 ;  /* 0x0000000905067c25 */ /* 0x000fc8000f800006 */
[----:B------:R-:W-:-:S04]  /*95f0*/  IMAD.WIDE.U32 R4, R5, UR8, RZ ;  /* 0x0000000805047c25 */ /* 0x000fc8000f8e00ff */
[----:B------:R-:W-:Y:S01]  /*9600*/  IMAD.MOV.U32 R4, RZ, RZ, R7 ;  /* 0x000000ffff047224 */ /* 0x000fe200078e0007 */
[----:B------:R-:W-:Y:S01]  /*9610*/  IADD3 RZ, P1, R5, R6, RZ ;  /* 0x0000000605ff7210 */ /* 0x000fe20007f3e0ff */
[----:B------:R-:W-:-:S04]  /*9620*/  IMAD.X R5, RZ, RZ, RZ, P0 ;  /* 0x000000ffff057224 */ /* 0x000fc800000e06ff */
[----:B------:R-:W-:-:S08]  /*9630*/  IMAD.WIDE.U32.X R4, R13, UR9, R4, P1 ;  /* 0x000000090d047c25 */ /* 0x000fd000088e0404 */
.L_x_307:
[--C-:B------:R-:W-:Y:S01]  /*9640*/  SHF.R.U64 R13, R4, UR11, R5.reuse ;  /* 0x0000000b040d7c19 */ /* 0x100fe20008001205 */
[----:B------:R-:W0:Y:S01]  /*9650*/  F2I.U32.TRUNC.NTZ R20, R20 ;  /* 0x0000001400147305 */ /* 0x000e22000020f000 */
[----:B------:R-:W-:Y:S01]  /*9660*/  SHF.R.U32.HI R4, RZ, UR11, R5 ;  /* 0x0000000bff047c19 */ /* 0x000fe20008011605 */
[----:B------:R-:W-:Y:S01]  /*9670*/  ULDC.64 UR8, c[0x0][0x620] ;  /* 0x0001880000087ab9 */ /* 0x000fe20000000a00 */
[----:B------:R-:W-:Y:S01]  /*9680*/  IADD3 R7, P0, RZ, -R13, RZ ;  /* 0x8000000dff077210 */ /* 0x000fe20007f1e0ff */
[----:B------:R-:W-:Y:S01]  /*9690*/  ULDC.64 UR10, c[0x0][0x640] ;  /* 0x00019000000a7ab9 */ /* 0x000fe20000000a00 */
[----:B------:R-:W2:Y:S03]  /*96a0*/  LDC R21, c[0x0][0x148] ;  /* 0x00005200ff157b82 */ /* 0x000ea60000000800 */
[----:B------:R-:W-:Y:S01]  /*96b0*/  IMAD.X R4, RZ, RZ, ~R4, P0 ;  /* 0x000000ffff047224 */ /* 0x000fe200000e0e04 */
[----:B------:R-:W-:-:S03]  /*96c0*/  ISETP.NE.U32.AND P0, PT, RZ, UR10, PT ;  /* 0x0000000aff007c0c */ /* 0x000fc6000bf05070 */
[----:B------:R-:W-:Y:S01]  /*96d0*/  IMAD R6, R4, UR8, RZ ;  /* 0x0000000804067c24 */ /* 0x000fe2000f8e02ff */
[----:B------:R-:W-:Y:S01]  /*96e0*/  ISETP.NE.AND.EX P0, PT, RZ, UR11, PT, P0 ;  /* 0x0000000bff007c0c */ /* 0x000fe2000bf05300 */
[----:B------:R-:W-:Y:S01]  /*96f0*/  IMAD.WIDE.U32 R4, R7, UR8, R16 ;  /* 0x0000000807047c25 */ /* 0x000fe2000f8e0010 */
[----:B------:R-:W-:-:S03]  /*9700*/  ULDC UR8, c[0x0][0x618] ;  /* 0x0001860000087ab9 */ /* 0x000fc60000000800 */
[----:B------:R-:W-:Y:S01]  /*9710*/  IMAD R7, R7, UR9, R6 ;  /* 0x0000000907077c24 */ /* 0x000fe2000f8e0206 */
[----:B------:R-:W-:Y:S01]  /*9720*/  ULDC UR9, c[0x0][0x154] ;  /* 0x0000550000097ab9 */ /* 0x000fe20000000800 */
[----:B0-----:R-:W-:Y:S02]  /*9730*/  IMAD.MOV R6, RZ, RZ, -R20 ;  /* 0x000000ffff067224 */ /* 0x001fe400078e0a14 */
[----:B------:R-:W-:Y:S02]  /*9740*/  IMAD.IADD R5, R5, 0x1, R7 ;  /* 0x0000000105057824 */ /* 0x000fe400078e0207 */
[----:B-1----:R-:W-:Y:S01]  /*9750*/  IMAD R14, R15, R6, R14 ;  /* 0x000000060f0e7224 */ /* 0x002fe200078e020e */
[----:B------:R-:W-:Y:S02]  /*9760*/  I2FP.F32.U32 R6, R12 ;  /* 0x0000000c00067245 */ /* 0x000fe40000201000 */
[--C-:B------:R-:W-:Y:S02]  /*9770*/  SHF.R.U64 R15, R4, UR8, R5.reuse ;  /* 0x00000008040f7c19 */ /* 0x100fe40008001205 */
[----:B------:R-:W-:Y:S01]  /*9780*/  SHF.R.U32.HI R4, RZ, UR8, R5 ;  /* 0x00000008ff047c19 */ /* 0x000fe20008011605 */
[----:B------:R-:W-:Y:S01]  /*9790*/  FMUL R6, R6, UR9 ;  /* 0x0000000906067c20 */ /* 0x000fe20008400000 */
[----:B------:R-:W-:-:S02]  /*97a0*/  ULDC UR8, c[0x0][0x608] ;  /* 0x0001820000087ab9 */ /* 0x000fc40000000800 */
[--C-:B------:R-:W-:Y:S01]  /*97b0*/  SHF.R.U64 R22, R15, UR8, R4.reuse ;  /* 0x000000080f167c19 */ /* 0x100fe20008001204 */
[----:B------:R0:W1:Y:S01]  /*97c0*/  F2I.U32.TRUNC.NTZ R24, R6 ;  /* 0x0000000600187305 */ /* 0x000062000020f000 */
[----:B------:R-:W-:Y:S01]  /*97d0*/  SHF.R.U32.HI R5, RZ, UR8, R4 ;  /* 0x00000008ff057c19 */ /* 0x000fe20008011604 */
[----:B------:R-:W-:-:S03]  /*97e0*/  ULDC UR8, c[0x0][0x658] ;  /* 0x0001960000087ab9 */ /* 0x000fc60000000800 */
[--C-:B------:R-:W-:Y:S02]  /*97f0*/  SHF.R.U64 R20, R22, UR8, R5.reuse ;  /* 0x0000000816147c19 */ /* 0x100fe40008001205 */
[----:B------:R-:W-:-:S03]  /*9800*/  SHF.R.U32.HI R23, RZ, UR8, R5 ;  /* 0x00000008ff177c19 */ /* 0x000fc60008011605 */
[----:B------:R-:W-:Y:S02]  /*9810*/  IMAD.MOV.U32 R4, RZ, RZ, R20 ;  /* 0x000000ffff047224 */ /* 0x000fe400078e0014 */
[----:B------:R-:W-:Y:S01]  /*9820*/  IMAD.MOV.U32 R5, RZ, RZ, R23 ;  /* 0x000000ffff057224 */ /* 0x000fe200078e0017 */
[----:B0-----:R-:W-:Y:S06]  /*9830*/  @!P0 BRA `(.L_x_308) ;  /* 0x0000000000288947 */ /* 0x001fec0003800000 */
        /* <DEDUP_REMOVED lines=10> */
.L_x_308:
[----:B------:R-:W-:Y:S01]  /*98e0*/  ISETP.NE.AND P0, PT, R2, 0x1, PT ;  /* 0x000000010200780c */ /* 0x000fe20003f05270 */
[----:B------:R-:W-:Y:S01]  /*98f0*/  ULDC UR8, c[0x0][0x648] ;  /* 0x0001920000087ab9 */ /* 0x000fe20000000800 */
[----:B------:R-:W-:Y:S01]  /*9900*/  LOP3.LUT R22, R22, UR7, RZ, 0xc0, !PT ;  /* 0x0000000716167c12 */ /* 0x000fe2000f8ec0ff */
[----:B-1----:R-:W-:Y:S01]  /*9910*/  IMAD.MOV R24, RZ, RZ, -R24 ;  /* 0x000000ffff187224 */ /* 0x002fe200078e0a18 */
[----:B------:R-:W-:Y:S01]  /*9920*/  SHF.R.U64 R5, R4, UR8, R5 ;  /* 0x0000000804057c19 */ /* 0x000fe20008001205 */
[----:B------:R-:W-:Y:S01]  /*9930*/  ULDC UR8, c[0x0][0x638] ;  /* 0x00018e0000087ab9 */ /* 0x000fe20000000800 */
[----:B------:R-:W-:Y:S01]  /*9940*/  LOP3.LUT R15, R15, UR4, RZ, 0xc0, !PT ;  /* 0x000000040f0f7c12 */ /* 0x000fe2000f8ec0ff */
[----:B------:R-:W-:Y:S01]  /*9950*/  ULDC UR9, c[0x0][0x610] ;  /* 0x0001840000097ab9 */ /* 0x000fe20000000800 */
[----:B------:R-:W-:Y:S02]  /*9960*/  IMAD.MOV.U32 R4, RZ, RZ, 0x1 ;  /* 0x00000001ff047424 */ /* 0x000fe400078e00ff */
[----:B------:R-:W-:-:S02]  /*9970*/  IMAD.MOV R7, RZ, RZ, -R5 ;  /* 0x000000ffff077224 */ /* 0x000fc400078e0a05 */
[----:B------:R-:W-:Y:S02]  /*9980*/  IMAD R5, R5, UR5, R22 ;  /* 0x0000000505057c24 */ /* 0x000fe4000f8e0216 */
[----:B--2---:R-:W-:Y:S02]  /*9990*/  @P0 IMAD R14, R21, R24, R12 ;  /* 0x00000018150e0224 */ /* 0x004fe400078e020c */
[----:B------:R-:W-:Y:S01]  /*99a0*/  IMAD R20, R7, UR8, R20 ;  /* 0x0000000807147c24 */ /* 0x000fe2000f8e0214 */
[----:B------:R-:W-:Y:S01]  /*99b0*/  ULDC UR8, c[0x0][0x600] ;  /* 0x0001800000087ab9 */ /* 0x000fe20000000800 */
[----:B------:R-:W-:Y:S02]  /*99c0*/  IMAD R14, R5, UR9, R14 ;  /* 0x00000009050e7c24 */ /* 0x000fe4000f8e020e */
[----:B------:R-:W-:-:S05]  /*99d0*/  IMAD R5, R20, UR8, R15 ;  /* 0x0000000814057c24 */ /* 0x000fca000f8e020f */
[----:B------:R-:W-:Y:S02]  /*99e0*/  SEL R20, R5, R14, !P0 ;  /* 0x0000000e05147207 */ /* 0x000fe40004000000 */
[----:B------:R-:W-:-:S07]  /*99f0*/  SEL R12, R14, R5, !P0 ;  /* 0x000000050e0c7207 */ /* 0x000fce0004000000 */
.L_x_306:
[----:B------:R-:W-:Y:S05]  /*9a00*/  BSYNC B1 ;  /* 0x0000000000017941 */ /* 0x000fea0003800000 */
.L_x_305:
[----:B------:R-:W-:-:S13]  /*9a10*/  LOP3.LUT P0, RZ, R4, 0xff, RZ, 0xc0, !PT ;  /* 0x000000ff04ff7812 */ /* 0x000fda000780c0ff */
[----:B------:R-:W-:Y:S05]  /*9a20*/  @P0 BRA `(.L_x_309) ;  /* 0xfffffff400400947 */ /* 0x000fea000383ffff */
[----:B------:R-:W-:Y:S05]  /*9a30*/  BSYNC B0 ;  /* 0x0000000000007941 */ /* 0x000fea0003800000 */
.L_x_298:
[----:B------:R-:W-:-:S03]  /*9a40*/  UMOV UR8, 0xffffffff ;  /* 0xffffffff00087882 */ /* 0x000fc60000000000 */
[----:B------:R-:W-:Y:S05]  /*9a50*/  BRA.DIV UR8, `(.L_x_310) ;  /* 0x0000000608147947 */ /* 0x000fea000b800000 */
[----:B------:R-:W-:-:S13]  /*9a60*/  ELECT P6, URZ, PT ;  /* 0x00000000003f782f */ /* 0x000fda00038c0000 */
.L_x_324:
[----:B------:R-:W-:Y:S04]  /*9a70*/  BSSY B0, `(.L_x_311) ;  /* 0x000002b000007945 */ /* 0x000fe80003800000 */
[----:B------:R-:W-:Y:S05]  /*9a80*/  @!P6 BRA `(.L_x_312) ;  /* 0x0000000000a4e947 */ /* 0x000fea0003800000 */
[----:B------:R-:W-:-:S04]  /*9a90*/  LOP3.LUT R19, R19, 0x2, RZ, 0xfc, !PT ;  /* 0x0000000213137812 */ /* 0x000fc800078efcff */
[----:B------:R-:W-:-:S13]  /*9aa0*/  ISETP.NE.AND P0, PT, R19, 0x3, PT ;  /* 0x000000031300780c */ /* 0x000fda0003f05270 */
[----:B------:R-:W-:Y:S05]  /*9ab0*/  @!P0 BRA `(.L_x_313) ;  /* 0x0000000000048947 */ /* 0x000fea0003800000 */
[----:B------:R-:W-:Y:S01]  /*9ac0*/  BPT.TRAP 0x1 ;  /* 0x000000040000795c */ /* 0x000fe20000300000 */
.L_x_313:
[----:B------:R-:W0:Y:S01]  /*9ad0*/  S2R R3, SR_CgaCtaId ;  /* 0x0000000000037919 */ /* 0x000e220000008800 */
[----:B------:R-:W-:Y:S02]  /*9ae0*/  MOV R0, 0x400 ;  /* 0x0000040000007802 */ /* 0x000fe40000000f00 */
[----:B------:R-:W-:Y:S02]  /*9af0*/  SHF.L.U32 R2, R10, 0x1f, RZ ;  /* 0x0000001f0a027819 */ /* 0x000fe400000006ff */
[----:B0-----:R-:W-:-:S05]  /*9b00*/  LEA R0, R3, R0, 0x18 ;  /* 0x0000000003007211 */ /* 0x001fca00078ec0ff */
[----:B------:R-:W-:-:S04]  /*9b10*/  VIADD R0, R0, 0x20 ;  /* 0x0000002000007836 */ /* 0x000fc80000000000 */
[C---:B------:R-:W-:Y:S02]  /*9b20*/  IMAD R5, R9.reuse, 0x8, R0 ;  /* 0x0000000809057824 */ /* 0x040fe400078e0200 */
[----:B------:R-:W-:Y:S02]  /*9b30*/  VIADD R9, R9, 0x1 ;  /* 0x0000000109097836 */ /* 0x000fe40000000000 */
[----:B------:R-:W0:Y:S03]  /*9b40*/  SYNCS.PHASECHK.TRANS64.TRYWAIT P0, [R5+URZ], R2 ;  /* 0x00000002050075a7 */ /* 0x000e26000800017f */
[----:B------:R-:W-:-:S04]  /*9b50*/  ISETP.NE.AND P1, PT, R9, 0x4, PT ;  /* 0x000000040900780c */ /* 0x000fc80003f25270 */
[----:B------:R-:W-:Y:S02]  /*9b60*/  SEL R3, RZ, 0x1, P1 ;  /* 0x00000001ff037807 */ /* 0x000fe40000800000 */
[----:B------:R-:W-:Y:S02]  /*9b70*/  SEL R9, R9, RZ, P1 ;  /* 0x000000ff09097207 */ /* 0x000fe40000800000 */
[----:B------:R-:W-:-:S03]  /*9b80*/  LOP3.LUT R10, R10, R3, RZ, 0x3c, !PT ;  /* 0x000000030a0a7212 */ /* 0x000fc600078e3cff */
[----:B------:R-:W-:Y:S01]  /*9b90*/  IMAD R7, R9, 0x8, R0 ;  /* 0x0000000809077824 */ /* 0x000fe200078e0200 */
[----:B------:R-:W-:Y:S01]  /*9ba0*/  SHF.L.U32 R4, R10, 0x1f, RZ ;  /* 0x0000001f0a047819 */ /* 0x000fe200000006ff */
[----:B0-----:R-:W-:Y:S06]  /*9bb0*/  @!P0 BRA `(.L_x_314) ;  /* 0x0000000000dc8947 */ /* 0x001fec0003800000 */
.L_x_325:
[----:B------:R-:W1:Y:S01]  /*9bc0*/  SYNCS.PHASECHK.TRANS64.TRYWAIT P0, [R7+URZ], R4 ;  /* 0x00000004070075a7 */ /* 0x000e62000800017f */
[----:B0-----:R-:W-:-:S05]  /*9bd0*/  VIADD R2, R9, 0x1 ;  /* 0x0000000109027836 */ /* 0x001fca0000000000 */
[----:B------:R-:W-:-:S04]  /*9be0*/  ISETP.NE.AND P1, PT, R2, 0x4, PT ;  /* 0x000000040200780c */ /* 0x000fc80003f25270 */
[----:B------:R-:W-:Y:S02]  /*9bf0*/  SEL R3, RZ, 0x1, P1 ;  /* 0x00000001ff037807 */ /* 0x000fe40000800000 */
[----:B------:R-:W-:Y:S02]  /*9c00*/  SEL R9, R2, RZ, P1 ;  /* 0x000000ff02097207 */ /* 0x000fe40000800000 */
[----:B------:R-:W-:-:S03]  /*9c10*/  LOP3.LUT R11, R10, R3, RZ, 0x3c, !PT ;  /* 0x000000030a0b7212 */ /* 0x000fc600078e3cff */
[----:B------:R-:W-:Y:S01]  /*9c20*/  IMAD R6, R9, 0x8, R0 ;  /* 0x0000000809067824 */ /* 0x000fe200078e0200 */
[----:B------:R-:W-:Y:S01]  /*9c30*/  SHF.L.U32 R5, R11, 0x1f, RZ ;  /* 0x0000001f0b057819 */ /* 0x000fe200000006ff */
[----:B-1----:R-:W-:Y:S06]  /*9c40*/  @!P0 BRA `(.L_x_315) ;  /* 0x0000000000cc8947 */ /* 0x002fec0003800000 */
.L_x_326:
[----:B------:R-:W1:Y:S01]  /*9c50*/  SYNCS.PHASECHK.TRANS64.TRYWAIT P0, [R6+URZ], R5 ;  /* 0x00000005060075a7 */ /* 0x000e62000800017f */
[----:B------:R-:W-:-:S05]  /*9c60*/  VIADD R2, R9, 0x1 ;  /* 0x0000000109027836 */ /* 0x000fca0000000000 */
[----:B------:R-:W-:-:S04]  /*9c70*/  ISETP.NE.AND P1, PT, R2, 0x4, PT ;  /* 0x000000040200780c */ /* 0x000fc80003f25270 */
[----:B0-----:R-:W-:Y:S02]  /*9c80*/  SEL R4, RZ, 0x1, P1 ;  /* 0x00000001ff047807 */ /* 0x001fe40000800000 */
[----:B------:R-:W-:Y:S02]  /*9c90*/  SEL R3, R2, RZ, P1 ;  /* 0x000000ff02037207 */ /* 0x000fe40000800000 */
[----:B------:R-:W-:Y:S01]  /*9ca0*/  LOP3.LUT R4, R11, R4, RZ, 0x3c, !PT ;  /* 0x000000040b047212 */ /* 0x000fe200078e3cff */
[----:B-1----:R-:W-:Y:S06]  /*9cb0*/  @!P0 BRA `(.L_x_316) ;  /* 0x0000000000c48947 */ /* 0x002fec0003800000 */
.L_x_327:
[----:B------:R-:W-:Y:S01]  /*9cc0*/  IMAD R3, R3, 0x8, R0 ;  /* 0x0000000803037824 */ /* 0x000fe200078e0200 */
[----:B------:R-:W-:-:S07]  /*9cd0*/  SHF.L.U32 R0, R4, 0x1f, RZ ;  /* 0x0000001f04007819 */ /* 0x000fce00000006ff */
.L_x_317:
[----:B-1----:R1:W2:Y:S02]  /*9ce0*/  SYNCS.PHASECHK.TRANS64.TRYWAIT P0, [R3+URZ], R0 ;  /* 0x00000000030075a7 */ /* 0x0022a4000800017f */
[----:B--2---:R-:W-:Y:S05]  /*9cf0*/  @!P0 NANOSLEEP.SYNCS 0x989680 ;  /* 0x009896800000895d */ /* 0x004fea0003900000 */
[----:B------:R-:W2:Y:S02]  /*9d00*/  @!P0 SYNCS.PHASECHK.TRANS64 P0, [R3+URZ], R0 ;  /* 0x00000000030085a7 */ /* 0x000ea4000800007f */
[----:B--2---:R-:W-:Y:S05]  /*9d10*/  @!P0 BRA `(.L_x_317) ;  /* 0xfffffffc00f08947 */ /* 0x004fea000383ffff */
.L_x_312:
[----:B------:R-:W-:Y:S05]  /*9d20*/  BSYNC B0 ;  /* 0x0000000000007941 */ /* 0x000fea0003800000 */
.L_x_311:
[----:B------:R-:W-:Y:S05]  /*9d30*/  EXIT ;  /* 0x000000000000794d */ /* 0x000fea0003800000 */
.L_x_21:
[----:B----4-:R4:W0:Y:S02]  /*9d40*/  SYNCS.PHASECHK.TRANS64.TRYWAIT P1, [R3+URZ], R0 ;  /* 0x00000000030075a7 */ /* 0x010824000802017f */
[----:B0-----:R-:W-:Y:S05]  /*9d50*/  @!P1 NANOSLEEP.SYNCS 0x989680 ;  /* 0x009896800000995d */ /* 0x001fea0003900000 */
[----:B------:R-:W0:Y:S02]  /*9d60*/  @!P1 SYNCS.PHASECHK.TRANS64 P1, [R3+URZ], R0 ;  /* 0x00000000030095a7 */ /* 0x000e24000802007f */
[----:B0-----:R-:W-:Y:S05]  /*9d70*/  @!P1 BRA `(.L_x_21) ;  /* 0xfffffffc00f09947 */ /* 0x001fea000383ffff */
[----:B------:R-:W-:Y:S05]  /*9d80*/  BRA `(.L_x_20) ;  /* 0xffffff7400e47947 */ /* 0x000fea000383ffff */
.L_x_26:
[----:B-1----:R1:W3:Y:S02]  /*9d90*/  SYNCS.PHASECHK.TRANS64.TRYWAIT P1, [R5+URZ], R4 ;  /* 0x00000004050075a7 */ /* 0x0022e4000802017f */
[----:B---3--:R-:W-:Y:S05]  /*9da0*/  @!P1 NANOSLEEP.SYNCS 0x989680 ;  /* 0x009896800000995d */ /* 0x008fea0003900000 */
[----:B------:R-:W3:Y:S02]  /*9db0*/  @!P1 SYNCS.PHASECHK.TRANS64 P1, [R5+URZ], R4 ;  /* 0x00000004050095a7 */ /* 0x000ee4000802007f */
[----:B---3--:R-:W-:Y:S05]  /*9dc0*/  @!P1 BRA `(.L_x_26) ;  /* 0xfffffffc00f09947 */ /* 0x008fea000383ffff */
[----:B------:R-:W-:Y:S05]  /*9dd0*/  BRA `(.L_x_25) ;  /* 0xffffff7800787947 */ /* 0x000fea000383ffff */
.L_x_299:
[----:B------:R-:W-:Y:S01]  /*9de0*/  BSSY B1, `(.L_x_318) ;  /* 0x0000006000017945 */ /* 0x000fe20003800000 */
[----:B------:R-:W-:-:S07]  /*9df0*/  IMAD.MOV.U32 R15, RZ, RZ, -0x1 ;  /* 0xffffffffff0f7424 */ /* 0x000fce00078e00ff */
[----:B------:R-:W-:Y:S05]  /*9e00*/  WARPSYNC.COLLECTIVE R15, `(.L_x_319) ;  /* 0x000000000f0c7348 */ /* 0x000fea0003c00000 */
[----:B------:R-:W-:Y:S02]  /*9e10*/  ELECT P6, UR62, PT ;  /* 0x00000000003e782f */ /* 0x000fe400038c0000 */
[----:B------:R-:W-:Y:S01]  /*9e20*/  MOV R14, UR62 ;  /* 0x0000003e000e7c02 */ /* 0x000fe20008000f00 */
[----:B------:R-:W-:Y:S10]  /*9e30*/  ENDCOLLECTIVE ;  /* 0x000000000000791b */ /* 0x000ff40003800000 */
.L_x_319:
[----:B------:R-:W-:Y:S05]  /*9e40*/  BSYNC B1 ;  /* 0x0000000000017941 */ /* 0x000fea0003800000 */
.L_x_318:
[----:B------:R-:W-:Y:S05]  /*9e50*/  BRA `(.L_x_320) ;  /* 0xfffffff000407947 */ /* 0x000fea000383ffff */
.L_x_302:
[----:B-1----:R1:W2:Y:S02]  /*9e60*/  SYNCS.PHASECHK.TRANS64.TRYWAIT P0, [R22+URZ+0x20], R7 ;  /* 0x00002007160075a7 */ /* 0x0022a4000800017f */
[----:B--2---:R-:W-:Y:S05]  /*9e70*/  @!P0 NANOSLEEP.SYNCS 0x989680 ;  /* 0x009896800000895d */ /* 0x004fea0003900000 */
[----:B------:R-:W2:Y:S02]  /*9e80*/  @!P0 SYNCS.PHASECHK.TRANS64 P0, [R22+URZ+0x20], R7 ;  /* 0x00002007160085a7 */ /* 0x000ea4000800007f */
[----:B--2---:R-:W-:Y:S05]  /*9e90*/  @!P0 BRA `(.L_x_302) ;  /* 0xfffffffc00f08947 */ /* 0x004fea000383ffff */
[----:B------:R-:W-:Y:S05]  /*9ea0*/  BRA `(.L_x_321) ;  /* 0xfffffff0007c7947 */ /* 0x000fea000383ffff */
.L_x_310:
[----:B------:R-:W-:Y:S01]  /*9eb0*/  BSSY B0, `(.L_x_322) ;  /* 0x0000006000007945 */ /* 0x000fe20003800000 */
[----:B------:R-:W-:-:S07]  /*9ec0*/  IMAD.MOV.U32 R15, RZ, RZ, -0x1 ;  /* 0xffffffffff0f7424 */ /* 0x000fce00078e00ff */
[----:B------:R-:W-:Y:S05]  /*9ed0*/  WARPSYNC.COLLECTIVE R15, `(.L_x_323) ;  /* 0x000000000f0c7348 */ /* 0x000fea0003c00000 */
[----:B------:R-:W-:Y:S02]  /*9ee0*/  ELECT P6, UR62, PT ;  /* 0x00000000003e782f */ /* 0x000fe400038c0000 */
[----:B------:R-:W-:Y:S01]  /*9ef0*/  MOV R14, UR62 ;  /* 0x0000003e000e7c02 */ /* 0x000fe20008000f00 */
[----:B------:R-:W-:Y:S10]  /*9f00*/  ENDCOLLECTIVE ;  /* 0x000000000000791b */ /* 0x000ff40003800000 */
.L_x_323:
[----:B------:R-:W-:Y:S05]  /*9f10*/  BSYNC B0 ;  /* 0x0000000000007941 */ /* 0x000fea0003800000 */
.L_x_322:
[----:B------:R-:W-:Y:S05]  /*9f20*/  BRA `(.L_x_324) ;  /* 0xfffffff800d07947 */ /* 0x000fea000383ffff */
.L_x_314:
[----:B0-----:R0:W1:Y:S02]  /*9f30*/  SYNCS.PHASECHK.TRANS64.TRYWAIT P0, [R5+URZ], R2 ;  /* 0x00000002050075a7 */ /* 0x001064000800017f */
[----:B-1----:R-:W-:Y:S05]  /*9f40*/  @!P0 NANOSLEEP.SYNCS 0x989680 ;  /* 0x009896800000895d */ /* 0x002fea0003900000 */
[----:B------:R-:W1:Y:S02]  /*9f50*/  @!P0 SYNCS.PHASECHK.TRANS64 P0, [R5+URZ], R2 ;  /* 0x00000002050085a7 */ /* 0x000e64000800007f */
[----:B-1----:R-:W-:Y:S05]  /*9f60*/  @!P0 BRA `(.L_x_314) ;  /* 0xfffffffc00f08947 */ /* 0x002fea000383ffff */
[----:B------:R-:W-:Y:S05]  /*9f70*/  BRA `(.L_x_325) ;  /* 0xfffffffc00107947 */ /* 0x000fea000383ffff */
.L_x_315:
[----:B0-----:R0:W1:Y:S02]  /*9f80*/  SYNCS.PHASECHK.TRANS64.TRYWAIT P0, [R7+URZ], R4 ;  /* 0x00000004070075a7 */ /* 0x001064000800017f */
[----:B-1----:R-:W-:Y:S05]  /*9f90*/  @!P0 NANOSLEEP.SYNCS 0x989680 ;  /* 0x009896800000895d */ /* 0x002fea0003900000 */
[----:B------:R-:W1:Y:S02]  /*9fa0*/  @!P0 SYNCS.PHASECHK.TRANS64 P0, [R7+URZ], R4 ;  /* 0x00000004070085a7 */ /* 0x000e64000800007f */
[----:B-1----:R-:W-:Y:S05]  /*9fb0*/  @!P0 BRA `(.L_x_315) ;  /* 0xfffffffc00f08947 */ /* 0x002fea000383ffff */
[----:B------:R-:W-:Y:S05]  /*9fc0*/  BRA `(.L_x_326) ;  /* 0xfffffffc00207947 */ /* 0x000fea000383ffff */
.L_x_316:
[----:B0-----:R0:W1:Y:S02]  /*9fd0*/  SYNCS.PHASECHK.TRANS64.TRYWAIT P0, [R6+URZ], R5 ;  /* 0x00000005060075a7 */ /* 0x001064000800017f */
[----:B-1----:R-:W-:Y:S05]  /*9fe0*/  @!P0 NANOSLEEP.SYNCS 0x989680 ;  /* 0x009896800000895d */ /* 0x002fea0003900000 */
[----:B------:R-:W1:Y:S02]  /*9ff0*/  @!P0 SYNCS.PHASECHK.TRANS64 P0, [R6+URZ], R5 ;  /* 0x00000005060085a7 */ /* 0x000e64000800007f */
[----:B-1----:R-:W-:Y:S05]  /*a000*/  @!P0 BRA `(.L_x_316) ;  /* 0xfffffffc00f08947 */ /* 0x002fea000383ffff */
[----:B------:R-:W-:Y:S05]  /*a010*/  BRA `(.L_x_327) ;  /* 0xfffffffc00287947 */ /* 0x000fea000383ffff */
.L_x_328:
[----:B------:R-:W-:-:S00]  /*a020*/  BRA `(.L_x_328) ;  /* 0xfffffffc00fc7947 */ /* 0x000fc0000383ffff */
[----:B------:R-:W-:-:S00]  /*a030*/  NOP ;  /* 0x0000000000007918 */ /* 0x000fc00000000000 */
        /* <DEDUP_REMOVED lines=12> */
.L_x_329:


//--------------------- .nv.global.init           --------------------------
	.section	.nv.global.init,"aw",@progbits
.nv.global.init:
	.type		$str$22,@object
	.size		$str$22,($str$23 - $str$22)
$str$22:
        /*0000*/ 	.byte	0x6b, 0x5f, 0x74, 0x69, 0x6c, 0x65, 0x5f, 0x63, 0x6f, 0x75, 0x6e, 0x74, 0x20, 0x3e, 0x3d, 0x20
        /*0010*/ 	.byte	0x31, 0x00
	.type		$str$23,@object
	.size		$str$23,(__unnamed_1 - $str$23)
$str$23:
        /*0012*/ 	.byte	0x2f, 0x74, 0x6d, 0x70, 0x2f, 0x63, 0x75, 0x74, 0x6c, 0x61, 0x73, 0x73, 0x5f, 0x73, 0x77, 0x65
        /*0022*/ 	.byte	0x65, 0x70, 0x5f, 0x73, 0x72, 0x63, 0x2f, 0x69, 0x6e, 0x63, 0x6c, 0x75, 0x64, 0x65, 0x2f, 0x63
        /*0032*/ 	.byte	0x75, 0x74, 0x6c, 0x61, 0x73, 0x73, 0x2f, 0x67, 0x65, 0x6d, 0x6d, 0x2f, 0x63, 0x6f, 0x6c, 0x6c
        /*0042*/ 	.byte	0x65, 0x63, 0x74, 0x69, 0x76, 0x65, 0x2f, 0x73, 0x6d, 0x39, 0x30, 0x5f, 0x6d, 0x6d, 0x61, 0x5f
        /*0052*/ 	.byte	0x74, 0x6d, 0x61, 0x5f, 0x67, 0x6d, 0x6d, 0x61, 0x5f, 0x73, 0x73, 0x5f, 0x77, 0x61, 0x72, 0x70
        /*0062*/ 	.byte	0x73, 0x70, 0x65, 0x63, 0x69, 0x61, 0x6c, 0x69, 0x7a, 0x65, 0x64, 0x2e, 0x68, 0x70, 0x70, 0x00
	.type		__unnamed_1,@object
	.size		__unnamed_1,(.L_0 - __unnamed_1)
__unnamed_1:
        /*0072*/ 	.byte	0x76, 0x6f, 0x69, 0x64, 0x20, 0x63, 0x75, 0x74, 0x6c, 0x61, 0x73, 0x73, 0x3a, 0x3a, 0x67, 0x65
        /* <DEDUP_REMOVED lines=173> */
        /*0b52*/ 	.byte	0x74, 0x79, 0x5d, 0x00
.L_0:


//--------------------- .nv.shared._ZN7cutlass13device_kernelINS_4gemm6kernel13GemmUniversalIN4cute5tupleIJiiiiEEENS1_10collective13CollectiveMmaINS1_34MainloopSm90TmaGmmaWarpSpecializedILi4ENS5_IJNS4_1CILi2EEESB_NSA_ILi1EEEEEENS1_35KernelTmaWarpSpecializedCooperativeEEENS5_IJNSA_ILi128EEENSA_ILi256EEENSA_ILi32EEEEEEaNS5_IJlSC_lEEEaSK_NS4_8TiledMMAINS4_8MMA_AtomIJNS4_4SM904GMMA27MMA_64x256x32_S32S8S8_SS_TNEEEENS4_6LayoutINS5_IJSB_SC_SC_EEENS5_IJSC_NSA_ILi0EEEST_EEEEENS5_IJNS4_10UnderscoreESW_SW_EEEEENS4_23SM90_TMA_LOAD_MULTICASTENS4_14ComposedLayoutINS4_7SwizzleILi1ELi4ELi3EEENS4_18smem_ptr_flag_bitsILi8EEENSR_INS5_IJNSA_ILi8EEESI_EEENS5_IJSI_SC_EEEEEEEvNS4_8identityESZ_S19_vS1A_EENS_8epilogue10collective6detail29Sm90TmaWarpSpecializedAdapterINS1D_15DefaultEpilogueIaSK_SK_NS1C_6thread17LinearCombinationIaLi1EiiLNS1H_9ScaleType4KindE0ELNS_15FloatRoundStyleE2EaEENS1_15EpilogueDefaultEEEEEvvEEEEvNT_6ParamsE --------------------------
	.section	.nv.shared._ZN7cutlass13device_kernelINS_4gemm6kernel13GemmUniversalIN4cute5tupleIJiiiiEEENS1_10collective13CollectiveMmaINS1_34MainloopSm90TmaGmmaWarpSpecializedILi4ENS5_IJNS4_1CILi2EEESB_NSA_ILi1EEEEEENS1_35KernelTmaWarpSpecializedCooperativeEEENS5_IJNSA_ILi128EEENSA_ILi256EEENSA_ILi32EEEEEEaNS5_IJlSC_lEEEaSK_NS4_8TiledMMAINS4_8MMA_AtomIJNS4_4SM904GMMA27MMA_64x256x32_S32S8S8_SS_TNEEEENS4_6LayoutINS5_IJSB_SC_SC_EEENS5_IJSC_NSA_ILi0EEEST_EEEEENS5_IJNS4_10UnderscoreESW_SW_EEEEENS4_23SM90_TMA_LOAD_MULTICASTENS4_14ComposedLayoutINS4_7SwizzleILi1ELi4ELi3EEENS4_18smem_ptr_flag_bitsILi8EEENSR_INS5_IJNSA_ILi8EEESI_EEENS5_IJSI_SC_EEEEEEEvNS4_8identityESZ_S19_vS1A_EENS_8epilogue10collective6detail29Sm90TmaWarpSpecializedAdapterINS1D_15DefaultEpilogueIaSK_SK_NS1C_6thread17LinearCombinationIaLi1EiiLNS1H_9ScaleType4KindE0ELNS_15FloatRoundStyleE2EaEENS1_15EpilogueDefaultEEEEEvvEEEEvNT_6ParamsE,"aw",@nobits
	.sectionflags	@""
	.align	16
	.zero		1024


//--------------------- .nv.shared.reserved.0     --------------------------
	.section	.nv.shared.reserved.0,"aw",@nobits
	.weak		__nv_reservedSMEM_offset_0_alias
	.size		__nv_reservedSMEM_offset_0_alias, 0, 0
	.other		__nv_reservedSMEM_offset_0_alias,@"STO_CUDA_RESERVED_SHARED STV_DEFAULT"
__nv_reservedSMEM_offset_0_alias:
	.zero		0


//--------------------- .nv.global                --------------------------
	.section	.nv.global,"aw",@nobits
.nv.global:
	.type		_ZN39_INTERNAL_2b2722e0_4_k_cu_8334aa6d_56024cute1_E,@object
	.size		_ZN39_INTERNAL_2b2722e0_4_k_cu_8334aa6d_56024cute1_E,(_ZN39_INTERNAL_2b2722e0_4_k_cu_8334aa6d_56024cuda3std3__45__cpo6cbeginE - _ZN39_INTERNAL_2b2722e0_4_k_cu_8334aa6d_56024cute1_E)
_ZN39_INTERNAL_2b2722e0_4_k_cu_8334aa6d_56024cute1_E:
	.zero		1
	.type		_ZN39_INTERNAL_2b2722e0_4_k_cu_8334aa6d_56024cuda3std3__45__cpo6cbeginE,@object
	.size		_ZN39_INTERNAL_2b2722e0_4_k_cu_8334aa6d_56024cuda3std3__45__cpo6cbeginE,(_ZN39_INTERNAL_2b2722e0_4_k_cu_8334aa6d_56024cuda3std3__48in_placeE - _ZN39_INTERNAL_2b2722e0_4_k_cu_8334aa6d_56024cuda3std3__45__cpo6cbeginE)
_ZN39_INTERNAL_2b2722e0_4_k_cu_8334aa6d_56024cuda3std3__45__cpo6cbeginE:
	.zero		1
	.type		_ZN39_INTERNAL_2b2722e0_4_k_cu_8334aa6d_56024cuda3std3__48in_placeE,@object
	.size		_ZN39_INTERNAL_2b2722e0_4_k_cu_8334aa6d_56024cuda3std3__48in_placeE,(_ZN39_INTERNAL_2b2722e0_4_k_cu_8334aa6d_56024cuda3std6ranges3__45__cpo9iter_moveE - _ZN39_INTERNAL_2b2722e0_4_k_cu_8334aa6d_56024cuda3std3__48in_placeE)
_ZN39_INTERNAL_2b2722e0_4_k_cu_8334aa6d_56024cuda3std3__48in_placeE:
	.zero		1
	.type		_ZN39_INTERNAL_2b2722e0_4_k_cu_8334aa6d_56024cuda3std6ranges3__45__cpo9iter_moveE,@object
	.size		_ZN39_INTERNAL_2b2722e0_4_k_cu_8334aa6d_56024cuda3std6ranges3__45__cpo9iter_moveE,(_ZN39_INTERNAL_2b2722e0_4_k_cu_8334aa6d_56024cuda3std3__45__cpo5beginE - _ZN39_INTERNAL_2b2722e0_4_k_cu_8334aa6d_56024cuda3std6ranges3__45__cpo9iter_moveE)
_ZN39_INTERNAL_2b2722e0_4_k_cu_8334aa6d_56024cuda3std6ranges3__45__cpo9iter_moveE:
	.zero		1
	.type		_ZN39_INTERNAL_2b2722e0_4_k_cu_8334aa6d_56024cuda3std3__45__cpo5beginE,@object
	.size		_ZN39_INTERNAL_2b2722e0_4_k_cu_8334aa6d_56024cuda3std3__45__cpo5beginE,(_ZN39_INTERNAL_2b2722e0_4_k_cu_8334aa6d_56024cuda3std3__441_GLOBAL__N__2b2722e0_4_k_cu_8334aa6d_56026ignoreE - _ZN39_INTERNAL_2b2722e0_4_k_cu_8334aa6d_56024cuda3std3__45__cpo5beginE)
_ZN39_INTERNAL_2b2722e0_4_k_cu_8334aa6d_56024cuda3std3__45__cpo5beginE:
	.zero		1
	.type		_ZN39_INTERNAL_2b2722e0_4_k_cu_8334aa6d_56024cuda3std3__441_GLOBAL__N__2b2722e0_4_k_cu_8334aa6d_56026ignoreE,@object
	.size		_ZN39_INTERNAL_2b2722e0_4_k_cu_8334aa6d_56024cuda3std3__441_GLOBAL__N__2b2722e0_4_k_cu_8334aa6d_56026ignoreE,(_ZN39_INTERNAL_2b2722e0_4_k_cu_8334aa6d_56024cute7productE - _ZN39_INTERNAL_2b2722e0_4_k_cu_8334aa6d_56024cuda3std3__441_GLOBAL__N__2b2722e0_4_k_cu_8334aa6d_56026ignoreE)
_ZN39_INTERNAL_2b2722e0_4_k_cu_8334aa6d_56024cuda3std3__441_GLOBAL__N__2b2722e0_4_k_cu_8334aa6d_56026ignoreE:
	.zero		1
	.type		_ZN39_INTERNAL_2b2722e0_4_k_cu_8334aa6d_56024cute7productE,@object
	.size		_ZN39_INTERNAL_2b2722e0_4_k_cu_8334aa6d_56024cute7productE,(_ZN39_INTERNAL_2b2722e0_4_k_cu_8334aa6d_56024cuda3std3__45__cpo3endE - _ZN39_INTERNAL_2b2722e0_4_k_cu_8334aa6d_56024cute7productE)
_ZN39_INTERNAL_2b2722e0_4_k_cu_8334aa6d_56024cute7productE:
	.zero		1
	.type		_ZN39_INTERNAL_2b2722e0_4_k_cu_8334aa6d_56024cuda3std3__45__cpo3endE,@object
	.size		_ZN39_INTERNAL_2b2722e0_4_k_cu_8334aa6d_56024cuda3std3__45__cpo3endE,(_ZN39_INTERNAL_2b2722e0_4_k_cu_8334aa6d_56024cuda3std3__419piecewise_constructE - _ZN39_INTERNAL_2b2722e0_4_k_cu_8334aa6d_56024cuda3std3__45__cpo3endE)
_ZN39_INTERNAL_2b2722e0_4_k_cu_8334aa6d_56024cuda3std3__45__cpo3endE:
	.zero		1
	.type		_ZN39_INTERNAL_2b2722e0_4_k_cu_8334aa6d_56024cuda3std3__419piecewise_constructE,@object
	.size		_ZN39_INTERNAL_2b2722e0_4_k_cu_8334aa6d_56024cuda3std3__419piecewise_constructE,(_ZN39_INTERNAL_2b2722e0_4_k_cu_8334aa6d_56024cuda3std3__45__cpo4cendE - _ZN39_INTERNAL_2b2722e0_4_k_cu_8334aa6d_56024cuda3std3__419piecewise_constructE)
_ZN39_INTERNAL_2b2722e0_4_k_cu_8334aa6d_56024cuda3std3__419piecewise_constructE:
	.zero		1
	.type		_ZN39_INTERNAL_2b2722e0_4_k_cu_8334aa6d_56024cuda3std3__45__cpo4cendE,@object
	.size		_ZN39_INTERNAL_2b2722e0_4_k_cu_8334aa6d_56024cuda3std3__45__cpo4cendE,(_ZN39_INTERNAL_2b2722e0_4_k_cu_8334aa6d_56024cuda3std6ranges3__45__cpo4swapE - _ZN39_INTERNAL_2b2722e0_4_k_cu_8334aa6d_56024cuda3std3__45__cpo4cendE)
_ZN39_INTERNAL_2b2722e0_4_k_cu_8334aa6d_56024cuda3std3__45__cpo4cendE:
	.zero		1
	.type		_ZN39_INTERNAL_2b2722e0_4_k_cu_8334aa6d_56024cuda3std6ranges3__45__cpo4swapE,@object
	.size		_ZN39_INTERNAL_2b2722e0_4_k_cu_8334aa6d_56024cuda3std6ranges3__45__cpo4swapE,(.L_8 - _ZN39_INTERNAL_2b2722e0_4_k_cu_8334aa6d_56024cuda3std6ranges3__45__cpo4swapE)
_ZN39_INTERNAL_2b2722e0_4_k_cu_8334aa6d_56024cuda3std6ranges3__45__cpo4swapE:
	.zero		1
.L_8:


//--------------------- .nv.constant0._ZN7cutlass13device_kernelINS_4gemm6kernel13GemmUniversalIN4cute5tupleIJiiiiEEENS1_10collective13CollectiveMmaINS1_34MainloopSm90TmaGmmaWarpSpecializedILi4ENS5_IJNS4_1CILi2EEESB_NSA_ILi1EEEEEENS1_35KernelTmaWarpSpecializedCooperativeEEENS5_IJNSA_ILi128EEENSA_ILi256EEENSA_ILi32EEEEEEaNS5_IJlSC_lEEEaSK_NS4_8TiledMMAINS4_8MMA_AtomIJNS4_4SM904GMMA27MMA_64x256x32_S32S8S8_SS_TNEEEENS4_6LayoutINS5_IJSB_SC_SC_EEENS5_IJSC_NSA_ILi0EEEST_EEEEENS5_IJNS4_10UnderscoreESW_SW_EEEEENS4_23SM90_TMA_LOAD_MULTICASTENS4_14ComposedLayoutINS4_7SwizzleILi1ELi4ELi3EEENS4_18smem_ptr_flag_bitsILi8EEENSR_INS5_IJNSA_ILi8EEESI_EEENS5_IJSI_SC_EEEEEEEvNS4_8identityESZ_S19_vS1A_EENS_8epilogue10collective6detail29Sm90TmaWarpSpecializedAdapterINS1D_15DefaultEpilogueIaSK_SK_NS1C_6thread17LinearCombinationIaLi1EiiLNS1H_9ScaleType4KindE0ELNS_15FloatRoundStyleE2EaEENS1_15EpilogueDefaultEEEEEvvEEEEvNT_6ParamsE --------------------------
	.section	.nv.constant0._ZN7cutlass13device_kernelINS_4gemm6kernel13GemmUniversalIN4cute5tupleIJiiiiEEENS1_10collective13CollectiveMmaINS1_34MainloopSm90TmaGmmaWarpSpecializedILi4ENS5_IJNS4_1CILi2EEESB_NSA_ILi1EEEEEENS1_35KernelTmaWarpSpecializedCooperativeEEENS5_IJNSA_ILi128EEENSA_ILi256EEENSA_ILi32EEEEEEaNS5_IJlSC_lEEEaSK_NS4_8TiledMMAINS4_8MMA_AtomIJNS4_4SM904GMMA27MMA_64x256x32_S32S8S8_SS_TNEEEENS4_6LayoutINS5_IJSB_SC_SC_EEENS5_IJSC_NSA_ILi0EEEST_EEEEENS5_IJNS4_10UnderscoreESW_SW_EEEEENS4_23SM90_TMA_LOAD_MULTICASTENS4_14ComposedLayoutINS4_7SwizzleILi1ELi4ELi3EEENS4_18smem_ptr_flag_bitsILi8EEENSR_INS5_IJNSA_ILi8EEESI_EEENS5_IJSI_SC_EEEEEEEvNS4_8identityESZ_S19_vS1A_EENS_8epilogue10collective6detail29Sm90TmaWarpSpecializedAdapterINS1D_15DefaultEpilogueIaSK_SK_NS1C_6thread17LinearCombinationIaLi1EiiLNS1H_9ScaleType4KindE0ELNS_15FloatRoundStyleE2EaEENS1_15EpilogueDefaultEEEEEvvEEEEvNT_6ParamsE,"a",@progbits
	.sectionflags	@""
	.align	4
.nv.constant0._ZN7cutlass13device_kernelINS_4gemm6kernel13GemmUniversalIN4cute5tupleIJiiiiEEENS1_10collective13CollectiveMmaINS1_34MainloopSm90TmaGmmaWarpSpecializedILi4ENS5_IJNS4_1CILi2EEESB_NSA_ILi1EEEEEENS1_35KernelTmaWarpSpecializedCooperativeEEENS5_IJNSA_ILi128EEENSA_ILi256EEENSA_ILi32EEEEEEaNS5_IJlSC_lEEEaSK_NS4_8TiledMMAINS4_8MMA_AtomIJNS4_4SM904GMMA27MMA_64x256x32_S32S8S8_SS_TNEEEENS4_6LayoutINS5_IJSB_SC_SC_EEENS5_IJSC_NSA_ILi0EEEST_EEEEENS5_IJNS4_10UnderscoreESW_SW_EEEEENS4_23SM90_TMA_LOAD_MULTICASTENS4_14ComposedLayoutINS4_7SwizzleILi1ELi4ELi3EEENS4_18smem_ptr_flag_bitsILi8EEENSR_INS5_IJNSA_ILi8EEESI_EEENS5_IJSI_SC_EEEEEEEvNS4_8identityESZ_S19_vS1A_EENS_8epilogue10collective6detail29Sm90TmaWarpSpecializedAdapterINS1D_15DefaultEpilogueIaSK_SK_NS1C_6thread17LinearCombinationIaLi1EiiLNS1H_9ScaleType4KindE0ELNS_15FloatRoundStyleE2EaEENS1_15EpilogueDefaultEEEEEvvEEEEvNT_6ParamsE:
	.zero		1664


//--------------------- SYMBOLS --------------------------

	.type		.nv.reservedSmem.offset0,@object
	.size		.nv.reservedSmem.offset0,0x4
	.type		__assertfail,@function
